	.headerflags	@"EF_CUDA_TEXMODE_UNIFIED EF_CUDA_64BIT_ADDRESS EF_CUDA_ACCELERATORS EF_CUDA_SM90 EF_CUDA_VIRTUAL_SM(EF_CUDA_SM90)"
	.elftype	@"ET_EXEC"


//--------------------- .nv.info                  --------------------------
	.section	.nv.info,"",@"SHT_CUDA_INFO"
	.align	4


	//----- nvinfo : EIATTR_REGCOUNT
	.align		4
        /*0000*/ 	.byte	0x04, 0x2f
        /*0002*/ 	.short	(.L_1 - .L_0)
	.align		4
.L_0:
        /*0004*/ 	.word	index@(triton_poi_fused_max_pool2d_with_indices_42)
        /*0008*/ 	.word	0x00000028


	//----- nvinfo : EIATTR_MIN_STACK_SIZE
	.align		4
.L_1:
        /*000c*/ 	.byte	0x04, 0x12
        /*000e*/ 	.short	(.L_3 - .L_2)
	.align		4
.L_2:
        /*0010*/ 	.word	index@(triton_poi_fused_max_pool2d_with_indices_42)
        /*0014*/ 	.word	0x00000000


	//----- nvinfo : EIATTR_FRAME_SIZE
	.align		4
.L_3:
        /*0018*/ 	.byte	0x04, 0x11
        /*001a*/ 	.short	(.L_5 - .L_4)
	.align		4
.L_4:
        /*001c*/ 	.word	index@(triton_poi_fused_max_pool2d_with_indices_42)
        /*0020*/ 	.word	0x00000000


	//----- nvinfo : EIATTR_MIN_STACK_SIZE
	.align		4
.L_5:
        /*0024*/ 	.byte	0x04, 0x12
        /*0026*/ 	.short	(.L_7 - .L_6)
	.align		4
.L_6:
        /*0028*/ 	.word	index@(triton_poi_fused_max_pool2d_with_indices_42)
        /*002c*/ 	.word	0x00000000
.L_7:


//--------------------- .nv.info.triton_poi_fused_max_pool2d_with_indices_42 --------------------------
	.section	.nv.info.triton_poi_fused_max_pool2d_with_indices_42,"",@"SHT_CUDA_INFO"
	.sectionflags	@""
	.align	4


	//----- nvinfo : EIATTR_CUDA_API_VERSION
	.align		4
        /*0000*/ 	.byte	0x04, 0x37
        /*0002*/ 	.short	(.L_9 - .L_8)
.L_8:
        /*0004*/ 	.word	0x0000007c


	//----- nvinfo : EIATTR_KPARAM_INFO
	.align		4
.L_9:
        /*0008*/ 	.byte	0x04, 0x17
        /*000a*/ 	.short	(.L_11 - .L_10)
.L_10:
        /*000c*/ 	.word	0x00000000
        /*0010*/ 	.short	0x0004
        /*0012*/ 	.short	0x001c
        /*0014*/ 	.byte	0x00, 0xf0, 0x11, 0x00


	//----- nvinfo : EIATTR_KPARAM_INFO
	.align		4
.L_11:
        /*0018*/ 	.byte	0x04, 0x17
        /*001a*/ 	.short	(.L_13 - .L_12)
.L_12:
        /*001c*/ 	.word	0x00000000
        /*0020*/ 	.short	0x0003
        /*0022*/ 	.short	0x0018
        /*0024*/ 	.byte	0x00, 0xf0, 0x11, 0x00


	//----- nvinfo : EIATTR_KPARAM_INFO
	.align		4
.L_13:
        /*0028*/ 	.byte	0x04, 0x17
        /*002a*/ 	.short	(.L_15 - .L_14)
.L_14:
        /*002c*/ 	.word	0x00000000
        /*0030*/ 	.short	0x0002
        /*0032*/ 	.short	0x0010
        /*0034*/ 	.byte	0x00, 0xf4, 0x21, 0x00


	//----- nvinfo : EIATTR_KPARAM_INFO
	.align		4
.L_15:
        /*0038*/ 	.byte	0x04, 0x17
        /*003a*/ 	.short	(.L_17 - .L_16)
.L_16:
        /*003c*/ 	.word	0x00000000
        /*0040*/ 	.short	0x0001
        /*0042*/ 	.short	0x0008
        /*0044*/ 	.byte	0x00, 0xf4, 0x21, 0x00


	//----- nvinfo : EIATTR_KPARAM_INFO
	.align		4
.L_17:
        /*0048*/ 	.byte	0x04, 0x17
        /*004a*/ 	.short	(.L_19 - .L_18)
.L_18:
        /*004c*/ 	.word	0x00000000
        /*0050*/ 	.short	0x0000
        /*0052*/ 	.short	0x0000
        /*0054*/ 	.byte	0x00, 0xf4, 0x21, 0x00


	//----- nvinfo : EIATTR_SPARSE_MMA_MASK
	.align		4
.L_19:
        /*0058*/ 	.byte	0x03, 0x50
        /*005a*/ 	.short	0x0000


	//----- nvinfo : EIATTR_MAXREG_COUNT
	.align		4
        /*005c*/ 	.byte	0x03, 0x1b
        /*005e*/ 	.short	0x00ff


	//----- nvinfo : EIATTR_EXIT_INSTR_OFFSETS
	.align		4
        /*0060*/ 	.byte	0x04, 0x1c
        /*0062*/ 	.short	(.L_21 - .L_20)


	//   ....[0]....
.L_20:
        /*0064*/ 	.word	0x00003300


	//   ....[1]....
        /*0068*/ 	.word	0x00003320


	//----- nvinfo : EIATTR_REQNTID
	.align		4
.L_21:
        /*006c*/ 	.byte	0x04, 0x10
        /*006e*/ 	.short	(.L_23 - .L_22)
.L_22:
        /*0070*/ 	.word	0x00000100
        /*0074*/ 	.word	0x00000001
        /*0078*/ 	.word	0x00000001


	//----- nvinfo : EIATTR_CBANK_PARAM_SIZE
	.align		4
.L_23:
        /*007c*/ 	.byte	0x03, 0x19
        /*007e*/ 	.short	0x0020


	//----- nvinfo : EIATTR_PARAM_CBANK
	.align		4
        /*0080*/ 	.byte	0x04, 0x0a
        /*0082*/ 	.short	(.L_25 - .L_24)
	.align		4
.L_24:
        /*0084*/ 	.word	index@(.nv.constant0.triton_poi_fused_max_pool2d_with_indices_42)
        /*0088*/ 	.short	0x0210
        /*008a*/ 	.short	0x0020


	//----- nvinfo : EIATTR_SW_WAR
	.align		4
.L_25:
        /*008c*/ 	.byte	0x04, 0x36
        /*008e*/ 	.short	(.L_27 - .L_26)
.L_26:
        /*0090*/ 	.word	0x00000008
.L_27:


//--------------------- .nv.callgraph             --------------------------
	.section	.nv.callgraph,"",@"SHT_CUDA_CALLGRAPH"
	.align	4
	.sectionentsize	8
	.align		4
        /*0000*/ 	.word	0x00000000
	.align		4
        /*0004*/ 	.word	0xffffffff
	.align		4
        /*0008*/ 	.word	0x00000000
	.align		4
        /*000c*/ 	.word	0xfffffffe
	.align		4
        /*0010*/ 	.word	0x00000000
	.align		4
        /*0014*/ 	.word	0xfffffffd
	.align		4
        /*0018*/ 	.word	0x00000000
	.align		4
        /*001c*/ 	.word	0xfffffffc


//--------------------- .text.triton_poi_fused_max_pool2d_with_indices_42 --------------------------
	.section	.text.triton_poi_fused_max_pool2d_with_indices_42,"ax",@progbits
	.sectionflags	@"SHF_BARRIERS=1"
	.align	128
        .global         triton_poi_fused_max_pool2d_with_indices_42
        .type           triton_poi_fused_max_pool2d_with_indices_42,@function
        .size           triton_poi_fused_max_pool2d_with_indices_42,(.L_x_1 - triton_poi_fused_max_pool2d_with_indices_42)
        .other          triton_poi_fused_max_pool2d_with_indices_42,@"STO_CUDA_ENTRY STV_DEFAULT"
triton_poi_fused_max_pool2d_with_indices_42:
.text.triton_poi_fused_max_pool2d_with_indices_42:
[----:B------:R-:W0:Y:S02]  /*0000*/  LDC R1, c[0x0][0x28] ;  /* 0x00000a00ff017b82 */ /* 0x000e240000000800 */
[----:B------:R-:W1:Y:S01]  /*0010*/  S2R R0, SR_CTAID.Y ;  /* 0x0000000000007919 */ /* 0x000e620000002600 */
[----:B------:R-:W-:Y:S01]  /*0020*/  IMAD.MOV.U32 R32, RZ, RZ, RZ ;  /* 0x000000ffff207224 */ /* 0x000fe200078e00ff */
[----:B------:R-:W2:Y:S01]  /*0030*/  LDC.64 R34, c[0x0][0x210] ;  /* 0x00008400ff227b82 */ /* 0x000ea20000000a00 */
[----:B------:R-:W-:Y:S01]  /*0040*/  CS2R R28, SRZ ;  /* 0x00000000001c7805 */ /* 0x000fe2000001ff00 */
[----:B------:R-:W1:Y:S01]  /*0050*/  S2R R3, SR_TID.X ;  /* 0x0000000000037919 */ /* 0x000e620000002100 */
[----:B------:R-:W-:Y:S02]  /*0060*/  CS2R R30, SRZ ;  /* 0x00000000001e7805 */ /* 0x000fe4000001ff00 */
[----:B------:R-:W-:Y:S02]  /*0070*/  CS2R R24, SRZ ;  /* 0x0000000000187805 */ /* 0x000fe4000001ff00 */
[----:B------:R-:W-:Y:S01]  /*0080*/  CS2R R26, SRZ ;  /* 0x00000000001a7805 */ /* 0x000fe2000001ff00 */
[----:B------:R-:W3:Y:S01]  /*0090*/  S2R R6, SR_CTAID.X ;  /* 0x0000000000067919 */ /* 0x000ee20000002500 */
[----:B------:R-:W-:Y:S01]  /*00a0*/  ULDC.64 UR6, c[0x0][0x208] ;  /* 0x0000820000067ab9 */ /* 0x000fe20000000a00 */
[----:B-1----:R-:W-:-:S04]  /*00b0*/  PRMT R33, R3, 0x6540, R0 ;  /* 0x0000654003217816 */ /* 0x002fc80000000000 */
[C---:B------:R-:W-:Y:S01]  /*00c0*/  ISETP.GE.AND P0, PT, R33.reuse, 0x310, PT ;  /* 0x000003102100780c */ /* 0x040fe20003f06270 */
[----:B------:R-:W-:-:S04]  /*00d0*/  IMAD.HI R4, R33, -0x6db6db6d, R32 ;  /* 0x9249249321047827 */ /* 0x000fc800078e0220 */
[----:B------:R-:W-:Y:S01]  /*00e0*/  IMAD.HI R2, R33, 0x5397829d, RZ ;  /* 0x5397829d21027827 */ /* 0x000fe200078e02ff */
[----:B------:R-:W-:-:S03]  /*00f0*/  SHF.R.U32.HI R5, RZ, 0x1f, R4 ;  /* 0x0000001fff057819 */ /* 0x000fc60000011604 */
[----:B---3--:R-:W-:Y:S01]  /*0100*/  IMAD.SHL.U32 R32, R6, 0x10, RZ ;  /* 0x0000001006207824 */ /* 0x008fe200078e00ff */
[----:B------:R-:W-:Y:S01]  /*0110*/  LEA.HI.SX32 R5, R4, R5, 0x1d ;  /* 0x0000000504057211 */ /* 0x000fe200078feaff */
[----:B------:R-:W-:Y:S01]  /*0120*/  IMAD.MOV.U32 R4, RZ, RZ, RZ ;  /* 0x000000ffff047224 */ /* 0x000fe200078e00ff */
[----:B------:R-:W-:Y:S02]  /*0130*/  SHF.R.U32.HI R7, RZ, 0x1f, R2 ;  /* 0x0000001fff077819 */ /* 0x000fe40000011602 */
[----:B------:R-:W-:Y:S01]  /*0140*/  ISETP.LT.AND P0, PT, R32, 0x300, !P0 ;  /* 0x000003002000780c */ /* 0x000fe20004701270 */
[----:B------:R-:W-:Y:S01]  /*0150*/  IMAD.HI R4, R5, -0x6db6db6d, R4 ;  /* 0x9249249305047827 */ /* 0x000fe200078e0204 */
[----:B------:R-:W-:-:S03]  /*0160*/  LEA.HI.SX32 R9, R2, R7, 0x1a ;  /* 0x0000000702097211 */ /* 0x000fc600078fd2ff */
[----:B------:R-:W-:Y:S01]  /*0170*/  IMAD R2, R5, -0xe, R33 ;  /* 0xfffffff205027824 */ /* 0x000fe200078e0221 */
[----:B------:R-:W-:-:S03]  /*0180*/  SHF.R.U32.HI R7, RZ, 0x1f, R4 ;  /* 0x0000001fff077819 */ /* 0x000fc60000011604 */
[----:B------:R-:W-:Y:S01]  /*0190*/  IMAD R9, R9, 0x1c2, R2 ;  /* 0x000001c209097824 */ /* 0x000fe200078e0202 */
[----:B------:R-:W-:-:S03]  /*01a0*/  LEA.HI.SX32 R7, R4, R7, 0x1d ;  /* 0x0000000704077211 */ /* 0x000fc600078feaff */
[----:B------:R-:W-:Y:S02]  /*01b0*/  IMAD R9, R9, 0x600, R32 ;  /* 0x0000060009097824 */ /* 0x000fe400078e0220 */
[----:B------:R-:W-:-:S04]  /*01c0*/  IMAD R2, R7, -0xe, R5 ;  /* 0xfffffff207027824 */ /* 0x000fc800078e0205 */
[----:B------:R-:W-:-:S04]  /*01d0*/  IMAD R2, R2, 0xb400, R9 ;  /* 0x0000b40002027824 */ /* 0x000fc800078e0209 */
[C---:B------:R-:W-:Y:S02]  /*01e0*/  VIADD R7, R2.reuse, 0x300 ;  /* 0x0000030002077836 */ /* 0x040fe40000000000 */
[----:B--2---:R-:W-:-:S04]  /*01f0*/  IMAD.WIDE R4, R2, 0x4, R34 ;  /* 0x0000000402047825 */ /* 0x004fc800078e0222 */
[--C-:B------:R-:W-:Y:S01]  /*0200*/  IMAD.WIDE R6, R7, 0x4, R34.reuse ;  /* 0x0000000407067825 */ /* 0x100fe200078e0222 */
[----:B------:R1:W2:Y:S04]  /*0210*/  @P0 LDG.E.EL.128 R28, desc[UR6][R4.64] ;  /* 0x00000006041c0981 */ /* 0x0002a8000c2e1d00 */
[----:B------:R3:W2:Y:S01]  /*0220*/  @P0 LDG.E.EL.128 R24, desc[UR6][R6.64] ;  /* 0x0000000606180981 */ /* 0x0006a2000c2e1d00 */
[----:B------:R-:W-:Y:S01]  /*0230*/  VIADD R9, R2, 0x600 ;  /* 0x0000060002097836 */ /* 0x000fe20000000000 */
[----:B------:R-:W-:Y:S02]  /*0240*/  CS2R R20, SRZ ;  /* 0x0000000000147805 */ /* 0x000fe4000001ff00 */
[----:B------:R-:W-:Y:S01]  /*0250*/  CS2R R22, SRZ ;  /* 0x0000000000167805 */ /* 0x000fe2000001ff00 */
[----:B------:R-:W-:-:S05]  /*0260*/  IMAD.WIDE R8, R9, 0x4, R34 ;  /* 0x0000000409087825 */ /* 0x000fca00078e0222 */
[----:B------:R4:W5:Y:S01]  /*0270*/  @P0 LDG.E.EL.128 R20, desc[UR6][R8.64] ;  /* 0x0000000608140981 */ /* 0x000962000c2e1d00 */
[----:B------:R-:W-:Y:S01]  /*0280*/  VIADD R11, R2, 0x5a00 ;  /* 0x00005a00020b7836 */ /* 0x000fe20000000000 */
[----:B------:R-:W-:Y:S02]  /*0290*/  CS2R R16, SRZ ;  /* 0x0000000000107805 */ /* 0x000fe4000001ff00 */
[----:B------:R-:W-:Y:S01]  /*02a0*/  CS2R R18, SRZ ;  /* 0x0000000000127805 */ /* 0x000fe2000001ff00 */
[----:B-1----:R-:W-:-:S05]  /*02b0*/  IMAD.WIDE R4, R11, 0x4, R34 ;  /* 0x000000040b047825 */ /* 0x002fca00078e0222 */
[----:B------:R1:W5:Y:S01]  /*02c0*/  @P0 LDG.E.EL.128 R16, desc[UR6][R4.64] ;  /* 0x0000000604100981 */ /* 0x000362000c2e1d00 */
[----:B------:R-:W-:Y:S01]  /*02d0*/  VIADD R37, R2, 0x5d00 ;  /* 0x00005d0002257836 */ /* 0x000fe20000000000 */
[----:B------:R-:W-:Y:S02]  /*02e0*/  CS2R R12, SRZ ;  /* 0x00000000000c7805 */ /* 0x000fe4000001ff00 */
[----:B------:R-:W-:Y:S01]  /*02f0*/  CS2R R14, SRZ ;  /* 0x00000000000e7805 */ /* 0x000fe2000001ff00 */
[----:B------:R-:W-:-:S05]  /*0300*/  IMAD.WIDE R36, R37, 0x4, R34 ;  /* 0x0000000425247825 */ /* 0x000fca00078e0222 */
[----:B------:R-:W5:Y:S01]  /*0310*/  @P0 LDG.E.EL.128 R12, desc[UR6][R36.64] ;  /* 0x00000006240c0981 */ /* 0x000f62000c2e1d00 */
[----:B---3--:R-:W-:Y:S01]  /*0320*/  VIADD R7, R2, 0x6000 ;  /* 0x0000600002077836 */ /* 0x008fe20000000000 */
[----:B----4-:R-:W-:Y:S02]  /*0330*/  CS2R R8, SRZ ;  /* 0x0000000000087805 */ /* 0x010fe4000001ff00 */
[----:B------:R-:W-:Y:S01]  /*0340*/  CS2R R10, SRZ ;  /* 0x00000000000a7805 */ /* 0x000fe2000001ff00 */
[----:B------:R-:W-:-:S05]  /*0350*/  IMAD.WIDE R6, R7, 0x4, R34 ;  /* 0x0000000407067825 */ /* 0x000fca00078e0222 */
[----:B------:R3:W4:Y:S01]  /*0360*/  @P0 LDG.E.EL.128 R8, desc[UR6][R6.64] ;  /* 0x0000000606080981 */ /* 0x000722000c2e1d00 */
[----:B-1----:R-:W-:Y:S02]  /*0370*/  CS2R R4, SRZ ;  /* 0x0000000000047805 */ /* 0x002fe4000001ff00 */
[----:B---3--:R-:W-:Y:S02]  /*0380*/  CS2R R6, SRZ ;  /* 0x0000000000067805 */ /* 0x008fe4000001ff00 */
[C---:B--2---:R-:W-:Y:S02]  /*0390*/  FSETP.GT.AND P1, PT, R25.reuse, R29, PT ;  /* 0x0000001d1900720b */ /* 0x044fe40003f24000 */
[C---:B------:R-:W-:Y:S02]  /*03a0*/  FSETP.GT.AND P4, PT, R24.reuse, R28, PT ;  /* 0x0000001c1800720b */ /* 0x040fe40003f84000 */
[----:B------:R-:W-:Y:S02]  /*03b0*/  FSETP.NAN.AND P5, PT, R25, R25, PT ;  /* 0x000000191900720b */ /* 0x000fe40003fa8000 */
[----:B------:R-:W-:-:S02]  /*03c0*/  FSETP.NAN.AND P6, PT, R24, R24, PT ;  /* 0x000000181800720b */ /* 0x000fc40003fc8000 */
[C---:B------:R-:W-:Y:S02]  /*03d0*/  FSETP.GT.AND P2, PT, R27.reuse, R31, PT ;  /* 0x0000001f1b00720b */ /* 0x040fe40003f44000 */
[----:B------:R-:W-:-:S03]  /*03e0*/  FSETP.NAN.AND P3, PT, R27, R27, PT ;  /* 0x0000001b1b00720b */ /* 0x000fc60003f68000 */
[----:B------:R-:W-:Y:S01]  /*03f0*/  @!P1 SEL R25, R25, R29, P5 ;  /* 0x0000001d19199207 */ /* 0x000fe20002800000 */
[----:B------:R-:W-:Y:S01]  /*0400*/  VIADD R29, R2, 0xb400 ;  /* 0x0000b400021d7836 */ /* 0x000fe20000000000 */
[----:B------:R-:W-:Y:S02]  /*0410*/  @!P4 SEL R24, R24, R28, P6 ;  /* 0x0000001c1818c207 */ /* 0x000fe40003000000 */
[----:B------:R-:W-:Y:S01]  /*0420*/  FSETP.GT.AND P6, PT, R26, R30, PT ;  /* 0x0000001e1a00720b */ /* 0x000fe20003fc4000 */
[----:B------:R-:W-:-:S03]  /*0430*/  IMAD.WIDE R28, R29, 0x4, R34 ;  /* 0x000000041d1c7825 */ /* 0x000fc600078e0222 */
[----:B------:R-:W-:Y:S02]  /*0440*/  @!P2 SEL R27, R27, R31, P3 ;  /* 0x0000001f1b1ba207 */ /* 0x000fe40001800000 */
[----:B------:R1:W2:Y:S01]  /*0450*/  @P0 LDG.E.EL.128 R4, desc[UR6][R28.64] ;  /* 0x000000061c040981 */ /* 0x0002a2000c2e1d00 */
[----:B------:R-:W-:Y:S02]  /*0460*/  FSETP.NAN.AND P5, PT, R26, R26, PT ;  /* 0x0000001a1a00720b */ /* 0x000fe40003fa8000 */
[----:B-----5:R-:W-:-:S04]  /*0470*/  FSETP.GEU.AND P3, PT, R27, R23, PT ;  /* 0x000000171b00720b */ /* 0x020fc80003f6e000 */
[----:B------:R-:W-:Y:S02]  /*0480*/  @!P6 SEL R26, R26, R30, P5 ;  /* 0x0000001e1a1ae207 */ /* 0x000fe40002800000 */
[----:B------:R-:W-:Y:S02]  /*0490*/  SEL R30, RZ, 0x1, !P2 ;  /* 0x00000001ff1e7807 */ /* 0x000fe40005000000 */
[----:B------:R-:W-:Y:S02]  /*04a0*/  FSETP.GEU.AND P5, PT, R26, R22, PT ;  /* 0x000000161a00720b */ /* 0x000fe40003fae000 */
[C---:B------:R-:W-:Y:S02]  /*04b0*/  FSETP.NAN.AND P2, PT, R23.reuse, R23, PT ;  /* 0x000000171700720b */ /* 0x040fe40003f48000 */
[----:B-1----:R-:W-:Y:S02]  /*04c0*/  SEL R28, RZ, 0x1, !P1 ;  /* 0x00000001ff1c7807 */ /* 0x002fe40004800000 */
[----:B------:R-:W-:-:S02]  /*04d0*/  @P3 SEL R23, R23, R27, P2 ;  /* 0x0000001b17173207 */ /* 0x000fc40001000000 */
[----:B------:R-:W-:Y:S02]  /*04e0*/  SEL R27, RZ, 0x1, !P6 ;  /* 0x00000001ff1b7807 */ /* 0x000fe40007000000 */
[C---:B------:R-:W-:Y:S02]  /*04f0*/  FSETP.NAN.AND P2, PT, R22.reuse, R22, PT ;  /* 0x000000161600720b */ /* 0x040fe40003f48000 */
[-C--:B------:R-:W-:Y:S02]  /*0500*/  FSETP.GEU.AND P6, PT, R25, R21.reuse, PT ;  /* 0x000000151900720b */ /* 0x080fe40003fce000 */
[----:B------:R-:W-:Y:S02]  /*0510*/  @P5 SEL R22, R22, R26, P2 ;  /* 0x0000001a16165207 */ /* 0x000fe40001000000 */
[----:B------:R-:W-:Y:S02]  /*0520*/  FSETP.GEU.AND P2, PT, R24, R20, PT ;  /* 0x000000141800720b */ /* 0x000fe40003f4e000 */
[----:B------:R-:W-:-:S02]  /*0530*/  FSETP.NAN.AND P1, PT, R21, R21, PT ;  /* 0x000000151500720b */ /* 0x000fc40003f28000 */
[----:B------:R-:W-:Y:S02]  /*0540*/  SEL R30, R30, 0x2, P3 ;  /* 0x000000021e1e7807 */ /* 0x000fe40001800000 */
[----:B------:R-:W-:Y:S02]  /*0550*/  SEL R29, R27, 0x2, P5 ;  /* 0x000000021b1d7807 */ /* 0x000fe40002800000 */
[----:B------:R-:W-:Y:S02]  /*0560*/  CS2R R26, SRZ ;  /* 0x00000000001a7805 */ /* 0x000fe4000001ff00 */
[----:B------:R-:W-:Y:S02]  /*0570*/  FSETP.NAN.AND P5, PT, R16, R16, PT ;  /* 0x000000101000720b */ /* 0x000fe40003fa8000 */
[----:B------:R-:W-:Y:S02]  /*0580*/  @P6 SEL R21, R21, R25, P1 ;  /* 0x0000001915156207 */ /* 0x000fe40000800000 */
[----:B------:R-:W-:-:S02]  /*0590*/  FSETP.NAN.AND P1, PT, R20, R20, PT ;  /* 0x000000141400720b */ /* 0x000fc40003f28000 */
[----:B------:R-:W-:Y:S02]  /*05a0*/  FSETP.GEU.AND P3, PT, R21, R17, PT ;  /* 0x000000111500720b */ /* 0x000fe40003f6e000 */
[----:B------:R-:W-:Y:S02]  /*05b0*/  @P2 SEL R20, R20, R24, P1 ;  /* 0x0000001814142207 */ /* 0x000fe40000800000 */
[----:B------:R-:W-:Y:S02]  /*05c0*/  CS2R R24, SRZ ;  /* 0x0000000000187805 */ /* 0x000fe4000001ff00 */
[----:B------:R-:W-:-:S13]  /*05d0*/  FSETP.GEU.AND P1, PT, R20, R16, PT ;  /* 0x000000101400720b */ /* 0x000fda0003f2e000 */
[----:B------:R-:W-:Y:S02]  /*05e0*/  @P1 SEL R16, R16, R20, P5 ;  /* 0x0000001410101207 */ /* 0x000fe40002800000 */
[----:B------:R-:W-:-:S04]  /*05f0*/  FSETP.NAN.AND P5, PT, R17, R17, PT ;  /* 0x000000111100720b */ /* 0x000fc80003fa8000 */
[----:B------:R-:W-:Y:S01]  /*0600*/  @P3 SEL R17, R17, R21, P5 ;  /* 0x0000001511113207 */ /* 0x000fe20002800000 */
[----:B------:R-:W-:Y:S01]  /*0610*/  VIADD R21, R2, 0xb700 ;  /* 0x0000b70002157836 */ /* 0x000fe20000000000 */
[-C--:B------:R-:W-:Y:S02]  /*0620*/  FSETP.GEU.AND P5, PT, R22, R18.reuse, PT ;  /* 0x000000121600720b */ /* 0x080fe40003fae000 */
[----:B------:R-:W-:Y:S01]  /*0630*/  SEL R28, R28, 0x2, P6 ;  /* 0x000000021c1c7807 */ /* 0x000fe20003000000 */
[----:B------:R-:W-:Y:S01]  /*0640*/  IMAD.WIDE R20, R21, 0x4, R34 ;  /* 0x0000000415147825 */ /* 0x000fe200078e0222 */
[----:B------:R-:W-:Y:S02]  /*0650*/  FSETP.NAN.AND P6, PT, R18, R18, PT ;  /* 0x000000121200720b */ /* 0x000fe40003fc8000 */
[----:B------:R-:W-:Y:S02]  /*0660*/  SEL R28, R28, 0x3, P3 ;  /* 0x000000031c1c7807 */ /* 0x000fe40001800000 */
[----:B------:R1:W3:Y:S01]  /*0670*/  @P0 LDG.E.EL.128 R24, desc[UR6][R20.64] ;  /* 0x0000000614180981 */ /* 0x0002e2000c2e1d00 */
[----:B------:R-:W-:-:S02]  /*0680*/  FSETP.GEU.AND P3, PT, R16, R12, PT ;  /* 0x0000000c1000720b */ /* 0x000fc40003f6e000 */
[----:B------:R-:W-:Y:S02]  /*0690*/  SEL R29, R29, 0x3, P5 ;  /* 0x000000031d1d7807 */ /* 0x000fe40002800000 */
[----:B------:R-:W-:Y:S02]  /*06a0*/  @P5 SEL R18, R18, R22, P6 ;  /* 0x0000001612125207 */ /* 0x000fe40003000000 */
[----:B------:R-:W-:Y:S02]  /*06b0*/  SEL R22, RZ, 0x1, !P4 ;  /* 0x00000001ff167807 */ /* 0x000fe40006000000 */
[-C--:B------:R-:W-:Y:S02]  /*06c0*/  FSETP.GEU.AND P4, PT, R23, R19.reuse, PT ;  /* 0x000000131700720b */ /* 0x080fe40003f8e000 */
[----:B------:R-:W-:Y:S02]  /*06d0*/  FSETP.NAN.AND P6, PT, R19, R19, PT ;  /* 0x000000131300720b */ /* 0x000fe40003fc8000 */
[----:B------:R-:W-:-:S02]  /*06e0*/  SEL R22, R22, 0x2, P2 ;  /* 0x0000000216167807 */ /* 0x000fc40001000000 */
[-C--:B------:R-:W-:Y:S02]  /*06f0*/  FSETP.GEU.AND P2, PT, R18, R14.reuse, PT ;  /* 0x0000000e1200720b */ /* 0x080fe40003f4e000 */
[----:B-1----:R-:W-:Y:S02]  /*0700*/  SEL R20, R22, 0x3, P1 ;  /* 0x0000000316147807 */ /* 0x002fe40000800000 */
[----:B------:R-:W-:Y:S02]  /*0710*/  FSETP.NAN.AND P1, PT, R15, R15, PT ;  /* 0x0000000f0f00720b */ /* 0x000fe40003f28000 */
[----:B------:R-:W-:Y:S02]  /*0720*/  FSETP.NAN.AND P5, PT, R14, R14, PT ;  /* 0x0000000e0e00720b */ /* 0x000fe40003fa8000 */
[----:B------:R-:W-:Y:S02]  /*0730*/  @P4 SEL R19, R19, R23, P6 ;  /* 0x0000001713134207 */ /* 0x000fe40003000000 */
[----:B------:R-:W-:-:S02]  /*0740*/  SEL R30, R30, 0x3, P4 ;  /* 0x000000031e1e7807 */ /* 0x000fc40002000000 */
[----:B------:R-:W-:Y:S02]  /*0750*/  FSETP.GEU.AND P6, PT, R19, R15, PT ;  /* 0x0000000f1300720b */ /* 0x000fe40003fce000 */
[----:B------:R-:W-:Y:S02]  /*0760*/  @P2 SEL R14, R14, R18, P5 ;  /* 0x000000120e0e2207 */ /* 0x000fe40002800000 */
[----:B------:R-:W-:Y:S02]  /*0770*/  FSETP.NAN.AND P5, PT, R12, R12, PT ;  /* 0x0000000c0c00720b */ /* 0x000fe40003fa8000 */
[----:B------:R-:W-:Y:S02]  /*0780*/  SEL R31, R30, 0x4, P6 ;  /* 0x000000041e1f7807 */ /* 0x000fe40003000000 */
[----:B------:R-:W-:Y:S02]  /*0790*/  @P3 SEL R12, R12, R16, P5 ;  /* 0x000000100c0c3207 */ /* 0x000fe40002800000 */
[----:B------:R-:W-:-:S02]  /*07a0*/  FSETP.NAN.AND P5, PT, R13, R13, PT ;  /* 0x0000000d0d00720b */ /* 0x000fc40003fa8000 */
[-C--:B----4-:R-:W-:Y:S02]  /*07b0*/  FSETP.GEU.AND P4, PT, R12, R8.reuse, PT ;  /* 0x000000080c00720b */ /* 0x090fe40003f8e000 */
[----:B------:R-:W-:Y:S02]  /*07c0*/  @P6 SEL R15, R15, R19, P1 ;  /* 0x000000130f0f6207 */ /* 0x000fe40000800000 */
[----:B------:R-:W-:Y:S02]  /*07d0*/  CS2R R18, SRZ ;  /* 0x0000000000127805 */ /* 0x000fe4000001ff00 */
[----:B------:R-:W-:Y:S02]  /*07e0*/  FSETP.GEU.AND P1, PT, R17, R13, PT ;  /* 0x0000000d1100720b */ /* 0x000fe40003f2e000 */
[----:B------:R-:W-:Y:S02]  /*07f0*/  FSETP.NAN.AND P6, PT, R8, R8, PT ;  /* 0x000000080800720b */ /* 0x000fe40003fc8000 */
[----:B------:R-:W-:-:S02]  /*0800*/  SEL R30, R29, 0x4, P2 ;  /* 0x000000041d1e7807 */ /* 0x000fc40001000000 */
[----:B------:R-:W-:Y:S02]  /*0810*/  FSETP.GEU.AND P2, PT, R14, R10, PT ;  /* 0x0000000a0e00720b */ /* 0x000fe40003f4e000 */
[----:B------:R-:W-:Y:S02]  /*0820*/  SEL R28, R28, 0x4, P1 ;  /* 0x000000041c1c7807 */ /* 0x000fe40000800000 */
[----:B------:R-:W-:Y:S02]  /*0830*/  @P4 SEL R8, R8, R12, P6 ;  /* 0x0000000c08084207 */ /* 0x000fe40003000000 */
[----:B------:R-:W-:Y:S02]  /*0840*/  FSETP.NAN.AND P6, PT, R9, R9, PT ;  /* 0x000000090900720b */ /* 0x000fe40003fc8000 */
[----:B------:R-:W-:Y:S02]  /*0850*/  @P1 SEL R13, R13, R17, P5 ;  /* 0x000000110d0d1207 */ /* 0x000fe40002800000 */
[----:B------:R-:W-:-:S02]  /*0860*/  CS2R R16, SRZ ;  /* 0x0000000000107805 */ /* 0x000fc4000001ff00 */
[----:B------:R-:W-:Y:S02]  /*0870*/  FSETP.GEU.AND P1, PT, R15, R11, PT ;  /* 0x0000000b0f00720b */ /* 0x000fe40003f2e000 */
[----:B------:R-:W-:Y:S02]  /*0880*/  FSETP.GEU.AND P5, PT, R13, R9, PT ;  /* 0x000000090d00720b */ /* 0x000fe40003fae000 */
[----:B------:R-:W-:Y:S02]  /*0890*/  SEL R20, R20, 0x4, P3 ;  /* 0x0000000414147807 */ /* 0x000fe40001800000 */
[----:B------:R-:W-:Y:S02]  /*08a0*/  SEL R28, R28, 0x5, P5 ;  /* 0x000000051c1c7807 */ /* 0x000fe40002800000 */
[----:B------:R-:W-:-:S07]  /*08b0*/  SEL R29, R20, 0x5, P4 ;  /* 0x00000005141d7807 */ /* 0x000fce0002000000 */
[----:B------:R-:W-:Y:S01]  /*08c0*/  @P5 SEL R9, R9, R13, P6 ;  /* 0x0000000d09095207 */ /* 0x000fe20003000000 */
[----:B------:R-:W-:Y:S01]  /*08d0*/  VIADD R13, R2, 0xba00 ;  /* 0x0000ba00020d7836 */ /* 0x000fe20000000000 */
[----:B------:R-:W-:-:S03]  /*08e0*/  FSETP.NAN.AND P6, PT, R10, R10, PT ;  /* 0x0000000a0a00720b */ /* 0x000fc60003fc8000 */
[----:B------:R-:W-:Y:S01]  /*08f0*/  IMAD.WIDE R12, R13, 0x4, R34 ;  /* 0x000000040d0c7825 */ /* 0x000fe200078e0222 */
[----:B------:R-:W-:Y:S02]  /*0900*/  @P2 SEL R10, R10, R14, P6 ;  /* 0x0000000e0a0a2207 */ /* 0x000fe40003000000 */
[C---:B------:R-:W-:Y:S02]  /*0910*/  FSETP.NAN.AND P6, PT, R11.reuse, R11, PT ;  /* 0x0000000b0b00720b */ /* 0x040fe40003fc8000 */
[----:B------:R1:W4:Y:S02]  /*0920*/  @P0 LDG.E.EL.128 R16, desc[UR6][R12.64] ;  /* 0x000000060c100981 */ /* 0x000324000c2e1d00 */
[----:B------:R-:W-:Y:S01]  /*0930*/  @P1 SEL R11, R11, R15, P6 ;  /* 0x0000000f0b0b1207 */ /* 0x000fe20003000000 */
[----:B------:R-:W-:Y:S01]  /*0940*/  VIADD R37, R2, 0x4 ;  /* 0x0000000402257836 */ /* 0x000fe20000000000 */
[----:B------:R-:W-:Y:S02]  /*0950*/  CS2R R20, SRZ ;  /* 0x0000000000147805 */ /* 0x000fe4000001ff00 */
[----:B------:R-:W-:-:S02]  /*0960*/  CS2R R22, SRZ ;  /* 0x0000000000167805 */ /* 0x000fc4000001ff00 */
[----:B------:R-:W-:Y:S01]  /*0970*/  CS2R R14, SRZ ;  /* 0x00000000000e7805 */ /* 0x000fe2000001ff00 */
[----:B------:R-:W-:Y:S01]  /*0980*/  IMAD.WIDE R36, R37, 0x4, R34 ;  /* 0x0000000425247825 */ /* 0x000fe200078e0222 */
[----:B-1----:R-:W-:-:S04]  /*0990*/  CS2R R12, SRZ ;  /* 0x00000000000c7805 */ /* 0x002fc8000001ff00 */
[----:B------:R1:W5:Y:S01]  /*09a0*/  @P0 LDG.E.EL.128 R20, desc[UR6][R36.64] ;  /* 0x0000000624140981 */ /* 0x000362000c2e1d00 */
[-C--:B--2---:R-:W-:Y:S02]  /*09b0*/  FSETP.GEU.AND P6, PT, R11, R7.reuse, PT ;  /* 0x000000070b00720b */ /* 0x084fe40003fce000 */
[-C--:B------:R-:W-:Y:S02]  /*09c0*/  FSETP.GEU.AND P3, PT, R10, R6.reuse, PT ;  /* 0x000000060a00720b */ /* 0x080fe40003f6e000 */
[----:B------:R-:W-:Y:S02]  /*09d0*/  FSETP.NAN.AND P4, PT, R7, R7, PT ;  /* 0x000000070700720b */ /* 0x000fe40003f88000 */
[----:B------:R-:W-:-:S07]  /*09e0*/  FSETP.NAN.AND P5, PT, R6, R6, PT ;  /* 0x000000060600720b */ /* 0x000fce0003fa8000 */
[----:B------:R-:W-:Y:S01]  /*09f0*/  @P6 SEL R7, R7, R11, P4 ;  /* 0x0000000b07076207 */ /* 0x000fe20002000000 */
[----:B------:R-:W-:Y:S01]  /*0a00*/  VIADD R11, R2, 0x304 ;  /* 0x00000304020b7836 */ /* 0x000fe20000000000 */
[----:B------:R-:W-:-:S03]  /*0a10*/  @P3 SEL R6, R6, R10, P5 ;  /* 0x0000000a06063207 */ /* 0x000fc60002800000 */
[----:B------:R-:W-:-:S05]  /*0a20*/  IMAD.WIDE R10, R11, 0x4, R34 ;  /* 0x000000040b0a7825 */ /* 0x000fca00078e0222 */
[----:B------:R2:W5:Y:S01]  /*0a30*/  @P0 LDG.E.EL.128 R12, desc[UR6][R10.64] ;  /* 0x000000060a0c0981 */ /* 0x000562000c2e1d00 */
[-C--:B------:R-:W-:Y:S02]  /*0a40*/  FSETP.GEU.AND P4, PT, R9, R5.reuse, PT ;  /* 0x000000050900720b */ /* 0x080fe40003f8e000 */
[----:B------:R-:W-:Y:S02]  /*0a50*/  FSETP.NAN.AND P5, PT, R5, R5, PT ;  /* 0x000000050500720b */ /* 0x000fe40003fa8000 */
[----:B------:R-:W-:-:S09]  /*0a60*/  SEL R30, R30, 0x5, P2 ;  /* 0x000000051e1e7807 */ /* 0x000fd20001000000 */
[----:B------:R-:W-:Y:S02]  /*0a70*/  @P4 SEL R5, R5, R9, P5 ;  /* 0x0000000905054207 */ /* 0x000fe40002800000 */
[-C--:B------:R-:W-:Y:S02]  /*0a80*/  FSETP.GEU.AND P5, PT, R8, R4.reuse, PT ;  /* 0x000000040800720b */ /* 0x080fe40003fae000 */
[----:B------:R-:W-:Y:S02]  /*0a90*/  FSETP.NAN.AND P2, PT, R4, R4, PT ;  /* 0x000000040400720b */ /* 0x000fe40003f48000 */
[----:B------:R-:W-:-:S09]  /*0aa0*/  SEL R31, R31, 0x5, P1 ;  /* 0x000000051f1f7807 */ /* 0x000fd20000800000 */
[----:B------:R-:W-:Y:S02]  /*0ab0*/  @P5 SEL R4, R4, R8, P2 ;  /* 0x0000000804045207 */ /* 0x000fe40001000000 */
[----:B-1----:R-:W-:Y:S02]  /*0ac0*/  SEL R36, R31, 0x6, P6 ;  /* 0x000000061f247807 */ /* 0x002fe40003000000 */
[-C--:B---3--:R-:W-:Y:S02]  /*0ad0*/  FSETP.GEU.AND P2, PT, R4, R24.reuse, PT ;  /* 0x000000180400720b */ /* 0x088fe40003f4e000 */
[----:B------:R-:W-:Y:S02]  /*0ae0*/  FSETP.GEU.AND P1, PT, R5, R25, PT ;  /* 0x000000190500720b */ /* 0x000fe40003f2e000 */
[----:B------:R-:W-:-:S09]  /*0af0*/  FSETP.NAN.AND P6, PT, R24, R24, PT ;  /* 0x000000181800720b */ /* 0x000fd20003fc8000 */
[----:B------:R-:W-:Y:S02]  /*0b00*/  @P2 SEL R24, R24, R4, P6 ;  /* 0x0000000418182207 */ /* 0x000fe40003000000 */
[----:B------:R-:W-:-:S04]  /*0b10*/  FSETP.NAN.AND P6, PT, R25, R25, PT ;  /* 0x000000191900720b */ /* 0x000fc80003fc8000 */
[----:B------:R-:W-:Y:S01]  /*0b20*/  @P1 SEL R25, R25, R5, P6 ;  /* 0x0000000519191207 */ /* 0x000fe20003000000 */
[----:B------:R-:W-:Y:S01]  /*0b30*/  VIADD R5, R2, 0x604 ;  /* 0x0000060402057836 */ /* 0x000fe20000000000 */
[----:B------:R-:W-:Y:S02]  /*0b40*/  CS2R R8, SRZ ;  /* 0x0000000000087805 */ /* 0x000fe4000001ff00 */
[----:B--2---:R-:W-:Y:S02]  /*0b50*/  CS2R R10, SRZ ;  /* 0x00000000000a7805 */ /* 0x004fe4000001ff00 */
[----:B------:R-:W-:Y:S01]  /*0b60*/  SEL R37, R30, 0x6, P3 ;  /* 0x000000061e257807 */ /* 0x000fe20001800000 */
[----:B------:R-:W-:Y:S01]  /*0b70*/  IMAD.WIDE R4, R5, 0x4, R34 ;  /* 0x0000000405047825 */ /* 0x000fe200078e0222 */
[----:B------:R-:W-:Y:S02]  /*0b80*/  FSETP.GEU.AND P3, PT, R6, R26, PT ;  /* 0x0000001a0600720b */ /* 0x000fe40003f6e000 */
[----:B------:R-:W-:-:S02]  /*0b90*/  SEL R28, R28, 0x6, P4 ;  /* 0x000000061c1c7807 */ /* 0x000fc40002000000 */
[----:B------:R1:W2:Y:S01]  /*0ba0*/  @P0 LDG.E.EL.128 R8, desc[UR6][R4.64] ;  /* 0x0000000604080981 */ /* 0x0002a2000c2e1d00 */
[-C--:B------:R-:W-:Y:S02]  /*0bb0*/  FSETP.GEU.AND P4, PT, R7, R27.reuse, PT ;  /* 0x0000001b0700720b */ /* 0x080fe40003f8e000 */
[C---:B------:R-:W-:Y:S02]  /*0bc0*/  FSETP.NAN.AND P6, PT, R26.reuse, R26, PT ;  /* 0x0000001a1a00720b */ /* 0x040fe40003fc8000 */
[----:B------:R-:W-:Y:S02]  /*0bd0*/  SEL R29, R29, 0x6, P5 ;  /* 0x000000061d1d7807 */ /* 0x000fe40002800000 */
[----:B------:R-:W-:Y:S02]  /*0be0*/  FSETP.NAN.AND P5, PT, R27, R27, PT ;  /* 0x0000001b1b00720b */ /* 0x000fe40003fa8000 */
[----:B------:R-:W-:-:S05]  /*0bf0*/  @P3 SEL R26, R26, R6, P6 ;  /* 0x000000061a1a3207 */ /* 0x000fca0003000000 */
[----:B------:R-:W-:Y:S02]  /*0c00*/  @P4 SEL R27, R27, R7, P5 ;  /* 0x000000071b1b4207 */ /* 0x000fe40002800000 */
[----:B------:R-:W-:Y:S02]  /*0c10*/  SEL R31, R29, 0x7, P2 ;  /* 0x000000071d1f7807 */ /* 0x000fe40001000000 */
[----:B------:R-:W-:Y:S02]  /*0c20*/  SEL R30, R28, 0x7, P1 ;  /* 0x000000071c1e7807 */ /* 0x000fe40000800000 */
[----:B------:R-:W-:Y:S02]  /*0c30*/  SEL R29, R37, 0x7, P3 ;  /* 0x00000007251d7807 */ /* 0x000fe40001800000 */
[----:B----4-:R-:W-:Y:S02]  /*0c40*/  FSETP.GEU.AND P6, PT, R24, R16, PT ;  /* 0x000000101800720b */ /* 0x010fe40003fce000 */
[----:B------:R-:W-:-:S02]  /*0c50*/  FSETP.GEU.AND P5, PT, R25, R17, PT ;  /* 0x000000111900720b */ /* 0x000fc40003fae000 */
[----:B------:R-:W-:Y:S02]  /*0c60*/  FSETP.NAN.AND P2, PT, R16, R16, PT ;  /* 0x000000101000720b */ /* 0x000fe40003f48000 */
[----:B------:R-:W-:Y:S02]  /*0c70*/  FSETP.GEU.AND P1, PT, R26, R18, PT ;  /* 0x000000121a00720b */ /* 0x000fe40003f2e000 */
[----:B------:R-:W-:-:S05]  /*0c80*/  FSETP.NAN.AND P3, PT, R17, R17, PT ;  /* 0x000000111100720b */ /* 0x000fca0003f68000 */
[----:B------:R-:W-:Y:S02]  /*0c90*/  @P6 SEL R16, R16, R24, P2 ;  /* 0x0000001810106207 */ /* 0x000fe40001000000 */
[----:B------:R-:W-:Y:S02]  /*0ca0*/  FSETP.GEU.AND P2, PT, R27, R19, PT ;  /* 0x000000131b00720b */ /* 0x000fe40003f4e000 */
[----:B------:R-:W-:Y:S02]  /*0cb0*/  SEL R24, R36, 0x7, P4 ;  /* 0x0000000724187807 */ /* 0x000fe40002000000 */
[----:B------:R-:W-:Y:S02]  /*0cc0*/  @P5 SEL R17, R17, R25, P3 ;  /* 0x0000001911115207 */ /* 0x000fe40001800000 */
[----:B------:R-:W-:-:S04]  /*0cd0*/  FSETP.NAN.AND P4, PT, R18, R18, PT ;  /* 0x000000121200720b */ /* 0x000fc80003f88000 */
[----:B------:R-:W-:Y:S02]  /*0ce0*/  @P1 SEL R18, R18, R26, P4 ;  /* 0x0000001a12121207 */ /* 0x000fe40002000000 */
[----:B------:R-:W-:-:S04]  /*0cf0*/  FSETP.NAN.AND P4, PT, R19, R19, PT ;  /* 0x000000131300720b */ /* 0x000fc80003f88000 */
[----:B------:R-:W-:Y:S02]  /*0d00*/  @P2 SEL R19, R19, R27, P4 ;  /* 0x0000001b13132207 */ /* 0x000fe40002000000 */
[----:B-1----:R-:W-:Y:S02]  /*0d10*/  CS2R R4, SRZ ;  /* 0x0000000000047805 */ /* 0x002fe4000001ff00 */
[----:B------:R-:W-:Y:S02]  /*0d20*/  CS2R R6, SRZ ;  /* 0x0000000000067805 */ /* 0x000fe4000001ff00 */
[C---:B-----5:R-:W-:Y:S02]  /*0d30*/  FSETP.GT.AND P3, PT, R15.reuse, R23, PT ;  /* 0x000000170f00720b */ /* 0x060fe40003f64000 */
[----:B------:R-:W-:Y:S02]  /*0d40*/  FSETP.NAN.AND P4, PT, R15, R15, PT ;  /* 0x0000000f0f00720b */ /* 0x000fe40003f88000 */
[----:B------:R-:W-:-:S09]  /*0d50*/  SEL R25, RZ, 0x1, !P3 ;  /* 0x00000001ff197807 */ /* 0x000fd20005800000 */
[----:B------:R-:W-:Y:S02]  /*0d60*/  @!P3 SEL R15, R15, R23, P4 ;  /* 0x000000170f0fb207 */ /* 0x000fe40002000000 */
[----:B------:R-:W-:Y:S01]  /*0d70*/  FSETP.GT.AND P4, PT, R14, R22, PT ;  /* 0x000000160e00720b */ /* 0x000fe20003f84000 */
[----:B------:R-:W-:Y:S01]  /*0d80*/  VIADD R23, R2, 0x5a04 ;  /* 0x00005a0402177836 */ /* 0x000fe20000000000 */
[----:B------:R-:W-:-:S11]  /*0d90*/  FSETP.NAN.AND P3, PT, R14, R14, PT ;  /* 0x0000000e0e00720b */ /* 0x000fd60003f68000 */
[----:B------:R-:W-:Y:S01]  /*0da0*/  @!P4 SEL R14, R14, R22, P3 ;  /* 0x000000160e0ec207 */ /* 0x000fe20001800000 */
[----:B------:R-:W-:-:S05]  /*0db0*/  IMAD.WIDE R22, R23, 0x4, R34 ;  /* 0x0000000417167825 */ /* 0x000fca00078e0222 */
[----:B------:R1:W3:Y:S01]  /*0dc0*/  @P0 LDG.E.EL.128 R4, desc[UR6][R22.64] ;  /* 0x0000000616040981 */ /* 0x0002e2000c2e1d00 */
[C---:B------:R-:W-:Y:S02]  /*0dd0*/  FSETP.GT.AND P3, PT, R13.reuse, R21, PT ;  /* 0x000000150d00720b */ /* 0x040fe40003f64000 */
[----:B------:R-:W-:Y:S02]  /*0de0*/  SEL R27, RZ, 0x1, !P4 ;  /* 0x00000001ff1b7807 */ /* 0x000fe40006000000 */
[----:B------:R-:W-:-:S09]  /*0df0*/  FSETP.NAN.AND P4, PT, R13, R13, PT ;  /* 0x0000000d0d00720b */ /* 0x000fd20003f88000 */
[----:B------:R-:W-:Y:S02]  /*0e00*/  @!P3 SEL R13, R13, R21, P4 ;  /* 0x000000150d0db207 */ /* 0x000fe40002000000 */
[C---:B------:R-:W-:Y:S02]  /*0e10*/  FSETP.GT.AND P4, PT, R12.reuse, R20, PT ;  /* 0x000000140c00720b */ /* 0x040fe40003f84000 */
[----:B------:R-:W-:Y:S02]  /*0e20*/  SEL R28, RZ, 0x1, !P3 ;  /* 0x00000001ff1c7807 */ /* 0x000fe40005800000 */
[----:B------:R-:W-:-:S09]  /*0e30*/  FSETP.NAN.AND P3, PT, R12, R12, PT ;  /* 0x0000000c0c00720b */ /* 0x000fd20003f68000 */
[----:B------:R-:W-:Y:S02]  /*0e40*/  @!P4 SEL R12, R12, R20, P3 ;  /* 0x000000140c0cc207 */ /* 0x000fe40001800000 */
[----:B------:R-:W-:Y:S02]  /*0e50*/  SEL R26, RZ, 0x1, !P4 ;  /* 0x00000001ff1a7807 */ /* 0x000fe40006000000 */
[-C--:B--2---:R-:W-:Y:S02]  /*0e60*/  FSETP.GEU.AND P3, PT, R12, R8.reuse, PT ;  /* 0x000000080c00720b */ /* 0x084fe40003f6e000 */
[----:B------:R-:W-:Y:S02]  /*0e70*/  FSETP.NAN.AND P4, PT, R8, R8, PT ;  /* 0x000000080800720b */ /* 0x000fe40003f88000 */
[----:B------:R-:W-:-:S09]  /*0e80*/  SEL R26, R26, 0x2, P3 ;  /* 0x000000021a1a7807 */ /* 0x000fd20001800000 */
[----:B------:R-:W-:Y:S02]  /*0e90*/  @P3 SEL R8, R8, R12, P4 ;  /* 0x0000000c08083207 */ /* 0x000fe40002000000 */
[-C--:B------:R-:W-:Y:S02]  /*0ea0*/  FSETP.GEU.AND P4, PT, R13, R9.reuse, PT ;  /* 0x000000090d00720b */ /* 0x080fe40003f8e000 */
[----:B------:R-:W-:Y:S02]  /*0eb0*/  FSETP.NAN.AND P3, PT, R9, R9, PT ;  /* 0x000000090900720b */ /* 0x000fe40003f68000 */
[----:B------:R-:W-:Y:S02]  /*0ec0*/  CS2R R20, SRZ ;  /* 0x0000000000147805 */ /* 0x000fe4000001ff00 */
[----:B-1----:R-:W-:-:S07]  /*0ed0*/  CS2R R22, SRZ ;  /* 0x0000000000167805 */ /* 0x002fce000001ff00 */
[----:B------:R-:W-:Y:S01]  /*0ee0*/  @P4 SEL R9, R9, R13, P3 ;  /* 0x0000000d09094207 */ /* 0x000fe20001800000 */
[----:B------:R-:W-:Y:S01]  /*0ef0*/  VIADD R13, R2, 0x5d04 ;  /* 0x00005d04020d7836 */ /* 0x000fe20000000000 */
[----:B------:R-:W-:-:S03]  /*0f00*/  FSETP.GEU.AND P3, PT, R14, R10, PT ;  /* 0x0000000a0e00720b */ /* 0x000fc60003f6e000 */
[----:B------:R-:W-:Y:S01]  /*0f10*/  IMAD.WIDE R12, R13, 0x4, R34 ;  /* 0x000000040d0c7825 */ /* 0x000fe200078e0222 */
[----:B------:R-:W-:-:S04]  /*0f20*/  SEL R28, R28, 0x2, P4 ;  /* 0x000000021c1c7807 */ /* 0x000fc80002000000 */
[----:B------:R1:W2:Y:S01]  /*0f30*/  @P0 LDG.E.EL.128 R20, desc[UR6][R12.64] ;  /* 0x000000060c140981 */ /* 0x0002a2000c2e1d00 */
[----:B------:R-:W-:-:S04]  /*0f40*/  FSETP.NAN.AND P4, PT, R10, R10, PT ;  /* 0x0000000a0a00720b */ /* 0x000fc80003f88000 */
[----:B------:R-:W-:Y:S02]  /*0f50*/  @P3 SEL R10, R10, R14, P4 ;  /* 0x0000000e0a0a3207 */ /* 0x000fe40002000000 */
[-C--:B------:R-:W-:Y:S02]  /*0f60*/  FSETP.GEU.AND P4, PT, R15, R11.reuse, PT ;  /* 0x0000000b0f00720b */ /* 0x080fe40003f8e000 */
[----:B------:R-:W-:Y:S02]  /*0f70*/  SEL R27, R27, 0x2, P3 ;  /* 0x000000021b1b7807 */ /* 0x000fe40001800000 */
[----:B------:R-:W-:-:S09]  /*0f80*/  FSETP.NAN.AND P3, PT, R11, R11, PT ;  /* 0x0000000b0b00720b */ /* 0x000fd20003f68000 */
[----:B------:R-:W-:Y:S02]  /*0f90*/  @P4 SEL R11, R11, R15, P3 ;  /* 0x0000000f0b0b4207 */ /* 0x000fe40001800000 */
[----:B------:R-:W-:Y:S02]  /*0fa0*/  SEL R25, R25, 0x2, P4 ;  /* 0x0000000219197807 */ /* 0x000fe40002000000 */
[----:B-1----:R-:W-:Y:S02]  /*0fb0*/  CS2R R12, SRZ ;  /* 0x00000000000c7805 */ /* 0x002fe4000001ff00 */
[----:B------:R-:W-:Y:S02]  /*0fc0*/  CS2R R14, SRZ ;  /* 0x00000000000e7805 */ /* 0x000fe4000001ff00 */
[-C--:B---3--:R-:W-:Y:S02]  /*0fd0*/  FSETP.GEU.AND P3, PT, R11, R7.reuse, PT ;  /* 0x000000070b00720b */ /* 0x088fe40003f6e000 */
[----:B------:R-:W-:-:S02]  /*0fe0*/  FSETP.NAN.AND P4, PT, R7, R7, PT ;  /* 0x000000070700720b */ /* 0x000fc40003f88000 */
[----:B------:R-:W-:-:S09]  /*0ff0*/  SEL R25, R25, 0x3, P3 ;  /* 0x0000000319197807 */ /* 0x000fd20001800000 */
[----:B------:R-:W-:Y:S02]  /*1000*/  @P3 SEL R7, R7, R11, P4 ;  /* 0x0000000b07073207 */ /* 0x000fe40002000000 */
[-C--:B------:R-:W-:Y:S01]  /*1010*/  FSETP.GEU.AND P4, PT, R10, R6.reuse, PT ;  /* 0x000000060a00720b */ /* 0x080fe20003f8e000 */
[----:B------:R-:W-:Y:S01]  /*1020*/  VIADD R11, R2, 0x6004 ;  /* 0x00006004020b7836 */ /* 0x000fe20000000000 */
[----:B------:R-:W-:-:S11]  /*1030*/  FSETP.NAN.AND P3, PT, R6, R6, PT ;  /* 0x000000060600720b */ /* 0x000fd60003f68000 */
[----:B------:R-:W-:Y:S01]  /*1040*/  @P4 SEL R6, R6, R10, P3 ;  /* 0x0000000a06064207 */ /* 0x000fe20001800000 */
[----:B------:R-:W-:-:S05]  /*1050*/  IMAD.WIDE R10, R11, 0x4, R34 ;  /* 0x000000040b0a7825 */ /* 0x000fca00078e0222 */
[----:B------:R1:W3:Y:S01]  /*1060*/  @P0 LDG.E.EL.128 R12, desc[UR6][R10.64] ;  /* 0x000000060a0c0981 */ /* 0x0002e2000c2e1d00 */
[-C--:B------:R-:W-:Y:S02]  /*1070*/  FSETP.GEU.AND P3, PT, R9, R5.reuse, PT ;  /* 0x000000050900720b */ /* 0x080fe40003f6e000 */
[----:B------:R-:W-:Y:S02]  /*1080*/  SEL R27, R27, 0x3, P4 ;  /* 0x000000031b1b7807 */ /* 0x000fe40002000000 */
[----:B------:R-:W-:-:S09]  /*1090*/  FSETP.NAN.AND P4, PT, R5, R5, PT ;  /* 0x000000050500720b */ /* 0x000fd20003f88000 */
[----:B------:R-:W-:Y:S02]  /*10a0*/  @P3 SEL R5, R5, R9, P4 ;  /* 0x0000000905053207 */ /* 0x000fe40002000000 */
[-C--:B------:R-:W-:Y:S02]  /*10b0*/  FSETP.GEU.AND P4, PT, R8, R4.reuse, PT ;  /* 0x000000040800720b */ /* 0x080fe40003f8e000 */
[----:B------:R-:W-:Y:S02]  /*10c0*/  SEL R28, R28, 0x3, P3 ;  /* 0x000000031c1c7807 */ /* 0x000fe40001800000 */
[----:B------:R-:W-:-:S09]  /*10d0*/  FSETP.NAN.AND P3, PT, R4, R4, PT ;  /* 0x000000040400720b */ /* 0x000fd20003f68000 */
[----:B------:R-:W-:Y:S02]  /*10e0*/  @P4 SEL R4, R4, R8, P3 ;  /* 0x0000000804044207 */ /* 0x000fe40001800000 */
[----:B------:R-:W-:Y:S02]  /*10f0*/  SEL R26, R26, 0x3, P4 ;  /* 0x000000031a1a7807 */ /* 0x000fe40002000000 */
[-C--:B--2---:R-:W-:Y:S02]  /*1100*/  FSETP.GEU.AND P3, PT, R4, R20.reuse, PT ;  /* 0x000000140400720b */ /* 0x084fe40003f6e000 */
[----:B------:R-:W-:-:S11]  /*1110*/  FSETP.NAN.AND P4, PT, R20, R20, PT ;  /* 0x000000141400720b */ /* 0x000fd60003f88000 */
[----:B------:R-:W-:Y:S02]  /*1120*/  @P3 SEL R20, R20, R4, P4 ;  /* 0x0000000414143207 */ /* 0x000fe40002000000 */
        /* <DEDUP_REMOVED lines=8> */
[-C--:B------:R-:W-:Y:S02]  /*11b0*/  FSETP.GEU.AND P4, PT, R7, R23.reuse, PT ;  /* 0x000000170700720b */ /* 0x080fe40003f8e000 */
[----:B------:R-:W-:Y:S02]  /*11c0*/  SEL R27, R27, 0x4, P3 ;  /* 0x000000041b1b7807 */ /* 0x000fe40001800000 */
[----:B------:R-:W-:Y:S01]  /*11d0*/  FSETP.NAN.AND P3, PT, R23, R23, PT ;  /* 0x000000171700720b */ /* 0x000fe20003f68000 */
[----:B------:R-:W-:Y:S01]  /*11e0*/  VIADD R37, R2, 0xb404 ;  /* 0x0000b40402257836 */ /* 0x000fe20000000000 */
[----:B------:R-:W-:Y:S02]  /*11f0*/  CS2R R8, SRZ ;  /* 0x0000000000087805 */ /* 0x000fe4000001ff00 */
[----:B-1----:R-:W-:Y:S01]  /*1200*/  CS2R R10, SRZ ;  /* 0x00000000000a7805 */ /* 0x002fe2000001ff00 */
[----:B------:R-:W-:-:S04]  /*1210*/  IMAD.WIDE R36, R37, 0x4, R34 ;  /* 0x0000000425247825 */ /* 0x000fc800078e0222 */
[----:B------:R-:W-:Y:S01]  /*1220*/  @P4 SEL R23, R23, R7, P3 ;  /* 0x0000000717174207 */ /* 0x000fe20001800000 */
[----:B------:R1:W2:Y:S01]  /*1230*/  @P0 LDG.E.EL.128 R8, desc[UR6][R36.64] ;  /* 0x0000000624080981 */ /* 0x0002a2000c2e1d00 */
[----:B------:R-:W-:Y:S02]  /*1240*/  SEL R25, R25, 0x4, P4 ;  /* 0x0000000419197807 */ /* 0x000fe40002000000 */
[----:B------:R-:W-:Y:S02]  /*1250*/  CS2R R6, SRZ ;  /* 0x0000000000067805 */ /* 0x000fe4000001ff00 */
[-C--:B---3--:R-:W-:Y:S02]  /*1260*/  FSETP.GEU.AND P3, PT, R23, R15.reuse, PT ;  /* 0x0000000f1700720b */ /* 0x088fe40003f6e000 */
[----:B------:R-:W-:Y:S02]  /*1270*/  FSETP.NAN.AND P4, PT, R15, R15, PT ;  /* 0x0000000f0f00720b */ /* 0x000fe40003f88000 */
[----:B-1----:R-:W-:-:S09]  /*1280*/  SEL R37, R25, 0x5, P3 ;  /* 0x0000000519257807 */ /* 0x002fd20001800000 */
[----:B------:R-:W-:Y:S02]  /*1290*/  @P3 SEL R15, R15, R23, P4 ;  /* 0x000000170f0f3207 */ /* 0x000fe40002000000 */
[-C--:B------:R-:W-:Y:S02]  /*12a0*/  FSETP.GEU.AND P4, PT, R22, R14.reuse, PT ;  /* 0x0000000e1600720b */ /* 0x080fe40003f8e000 */
[----:B------:R-:W-:Y:S02]  /*12b0*/  FSETP.NAN.AND P3, PT, R14, R14, PT ;  /* 0x0000000e0e00720b */ /* 0x000fe40003f68000 */
[----:B------:R-:W-:-:S09]  /*12c0*/  SEL R36, R27, 0x5, P4 ;  /* 0x000000051b247807 */ /* 0x000fd20002000000 */
[----:B------:R-:W-:Y:S02]  /*12d0*/  @P4 SEL R14, R14, R22, P3 ;  /* 0x000000160e0e4207 */ /* 0x000fe40001800000 */
[-C--:B------:R-:W-:Y:S02]  /*12e0*/  FSETP.GEU.AND P3, PT, R21, R13.reuse, PT ;  /* 0x0000000d1500720b */ /* 0x080fe40003f6e000 */
[----:B------:R-:W-:Y:S01]  /*12f0*/  FSETP.NAN.AND P4, PT, R13, R13, PT ;  /* 0x0000000d0d00720b */ /* 0x000fe20003f88000 */
[----:B------:R-:W-:Y:S01]  /*1300*/  VIADD R23, R2, 0xb704 ;  /* 0x0000b70402177836 */ /* 0x000fe20000000000 */
[----:B------:R-:W-:-:S09]  /*1310*/  SEL R26, R5, 0x5, P3 ;  /* 0x00000005051a7807 */ /* 0x000fd20001800000 */
[----:B------:R-:W-:Y:S02]  /*1320*/  @P3 SEL R13, R13, R21, P4 ;  /* 0x000000150d0d3207 */ /* 0x000fe40002000000 */
[----:B------:R-:W-:Y:S01]  /*1330*/  FSETP.GEU.AND P4, PT, R20, R12, PT ;  /* 0x0000000c1400720b */ /* 0x000fe20003f8e000 */
[----:B------:R-:W-:-:S03]  /*1340*/  IMAD.WIDE R22, R23, 0x4, R34 ;  /* 0x0000000417167825 */ /* 0x000fc600078e0222 */
[----:B------:R-:W-:Y:S02]  /*1350*/  SEL R25, R4, 0x5, P4 ;  /* 0x0000000504197807 */ /* 0x000fe40002000000 */
[----:B------:R-:W-:-:S06]  /*1360*/  CS2R R4, SRZ ;  /* 0x0000000000047805 */ /* 0x000fcc000001ff00 */
[----:B------:R1:W3:Y:S01]  /*1370*/  @P0 LDG.E.EL.128 R4, desc[UR6][R22.64] ;  /* 0x0000000616040981 */ /* 0x0002e2000c2e1d00 */
[----:B------:R-:W-:-:S04]  /*1380*/  FSETP.NAN.AND P3, PT, R12, R12, PT ;  /* 0x0000000c0c00720b */ /* 0x000fc80003f68000 */
[----:B------:R-:W-:Y:S02]  /*1390*/  @P4 SEL R12, R12, R20, P3 ;  /* 0x000000140c0c4207 */ /* 0x000fe40001800000 */
[----:B------:R-:W-:Y:S02]  /*13a0*/  SEL R24, R24, 0x8, P2 ;  /* 0x0000000818187807 */ /* 0x000fe40001000000 */
[-C--:B--2---:R-:W-:Y:S02]  /*13b0*/  FSETP.GEU.AND P3, PT, R12, R8.reuse, PT ;  /* 0x000000080c00720b */ /* 0x084fe40003f6e000 */
[----:B------:R-:W-:Y:S02]  /*13c0*/  FSETP.NAN.AND P4, PT, R8, R8, PT ;  /* 0x000000080800720b */ /* 0x000fe40003f88000 */
[----:B------:R-:W-:-:S09]  /*13d0*/  SEL R25, R25, 0x6, P3 ;  /* 0x0000000619197807 */ /* 0x000fd20001800000 */
[----:B------:R-:W-:Y:S02]  /*13e0*/  @P3 SEL R8, R8, R12, P4 ;  /* 0x0000000c08083207 */ /* 0x000fe40002000000 */
[-C--:B------:R-:W-:Y:S02]  /*13f0*/  FSETP.GEU.AND P4, PT, R13, R9.reuse, PT ;  /* 0x000000090d00720b */ /* 0x080fe40003f8e000 */
[----:B------:R-:W-:Y:S02]  /*1400*/  FSETP.NAN.AND P3, PT, R9, R9, PT ;  /* 0x000000090900720b */ /* 0x000fe40003f68000 */
[----:B------:R-:W-:-:S09]  /*1410*/  FSETP.GEU.AND P2, PT, R15, R11, PT ;  /* 0x0000000b0f00720b */ /* 0x000fd20003f4e000 */
[----:B------:R-:W-:Y:S02]  /*1420*/  @P4 SEL R9, R9, R13, P3 ;  /* 0x0000000d09094207 */ /* 0x000fe40001800000 */
[-C--:B------:R-:W-:Y:S02]  /*1430*/  FSETP.GEU.AND P3, PT, R14, R10.reuse, PT ;  /* 0x0000000a0e00720b */ /* 0x080fe40003f6e000 */
[----:B------:R-:W-:Y:S02]  /*1440*/  SEL R26, R26, 0x6, P4 ;  /* 0x000000061a1a7807 */ /* 0x000fe40002000000 */
[----:B------:R-:W-:Y:S01]  /*1450*/  FSETP.NAN.AND P4, PT, R10, R10, PT ;  /* 0x0000000a0a00720b */ /* 0x000fe20003f88000 */
[----:B------:R-:W-:Y:S01]  /*1460*/  VIADD R13, R2, 0xba04 ;  /* 0x0000ba04020d7836 */ /* 0x000fe20000000000 */
[----:B------:R-:W2:Y:S07]  /*1470*/  S2R R28, SR_TID.X ;  /* 0x00000000001c7919 */ /* 0x000eae0000002100 */
[----:B------:R-:W-:-:S02]  /*1480*/  @P3 SEL R10, R10, R14, P4 ;  /* 0x0000000e0a0a3207 */ /* 0x000fc40002000000 */
[----:B------:R-:W-:-:S04]  /*1490*/  FSETP.NAN.AND P4, PT, R11, R11, PT ;  /* 0x0000000b0b00720b */ /* 0x000fc80003f88000 */
[----:B------:R-:W-:Y:S02]  /*14a0*/  @P2 SEL R11, R11, R15, P4 ;  /* 0x0000000f0b0b2207 */ /* 0x000fe40002000000 */
[----:B------:R-:W-:Y:S02]  /*14b0*/  SEL R29, R29, 0x8, P1 ;  /* 0x000000081d1d7807 */ /* 0x000fe40000800000 */
[----:B------:R-:W-:Y:S02]  /*14c0*/  CS2R R20, SRZ ;  /* 0x0000000000147805 */ /* 0x000fe4000001ff00 */
[----:B-1----:R-:W-:Y:S01]  /*14d0*/  CS2R R22, SRZ ;  /* 0x0000000000167805 */ /* 0x002fe2000001ff00 */
[----:B------:R-:W-:Y:S01]  /*14e0*/  IMAD.WIDE R12, R13, 0x4, R34 ;  /* 0x000000040d0c7825 */ /* 0x000fe200078e0222 */
[----:B------:R-:W1:Y:S04]  /*14f0*/  S2UR UR5, SR_CgaCtaId ;  /* 0x00000000000579c3 */ /* 0x000e680000008800 */
[----:B------:R4:W5:Y:S01]  /*1500*/  @P0 LDG.E.EL.128 R20, desc[UR6][R12.64] ;  /* 0x000000060c140981 */ /* 0x000962000c2e1d00 */
[----:B------:R-:W-:-:S02]  /*1510*/  SEL R36, R36, 0x6, P3 ;  /* 0x0000000624247807 */ /* 0x000fc40001800000 */
[----:B------:R-:W-:Y:S01]  /*1520*/  SEL R37, R37, 0x6, P2 ;  /* 0x0000000625257807 */ /* 0x000fe20001000000 */
[----:B------:R-:W-:Y:S01]  /*1530*/  UMOV UR4, 0x400 ;  /* 0x0000040000047882 */ /* 0x000fe20000000000 */
[----:B----4-:R-:W-:Y:S02]  /*1540*/  SEL R12, R31, 0x8, P6 ;  /* 0x000000081f0c7807 */ /* 0x010fe40003000000 */
[----:B------:R-:W-:Y:S01]  /*1550*/  CS2R R14, SRZ ;  /* 0x00000000000e7805 */ /* 0x000fe2000001ff00 */
[----:B------:R-:W-:Y:S01]  /*1560*/  VIADD R27, R2, 0x308 ;  /* 0x00000308021b7836 */ /* 0x000fe20000000000 */
[----:B-1----:R-:W-:Y:S01]  /*1570*/  UPRMT UR4, UR5, 0x654, UR4 ;  /* 0x0000065405047896 */ /* 0x002fe20008000004 */
[-C--:B---3--:R-:W-:Y:S02]  /*1580*/  FSETP.GEU.AND P1, PT, R11, R7.reuse, PT ;  /* 0x000000070b00720b */ /* 0x088fe40003f2e000 */
[----:B------:R-:W-:Y:S02]  /*1590*/  FSETP.NAN.AND P4, PT, R7, R7, PT ;  /* 0x000000070700720b */ /* 0x000fe40003f88000 */
[----:B------:R-:W-:-:S09]  /*15a0*/  FSETP.GEU.AND P3, PT, R10, R6, PT ;  /* 0x000000060a00720b */ /* 0x000fd20003f6e000 */
[----:B------:R-:W-:Y:S02]  /*15b0*/  @P1 SEL R7, R7, R11, P4 ;  /* 0x0000000b07071207 */ /* 0x000fe40002000000 */
[----:B------:R-:W-:Y:S02]  /*15c0*/  SEL R11, R30, 0x8, P5 ;  /* 0x000000081e0b7807 */ /* 0x000fe40002800000 */
[-C--:B------:R-:W-:Y:S02]  /*15d0*/  FSETP.GEU.AND P5, PT, R9, R5.reuse, PT ;  /* 0x000000050900720b */ /* 0x080fe40003fae000 */
[----:B------:R-:W-:Y:S02]  /*15e0*/  FSETP.GEU.AND P4, PT, R8, R4, PT ;  /* 0x000000040800720b */ /* 0x000fe40003f8e000 */
[----:B------:R-:W-:Y:S02]  /*15f0*/  FSETP.NAN.AND P6, PT, R6, R6, PT ;  /* 0x000000060600720b */ /* 0x000fe40003fc8000 */
[----:B------:R-:W-:-:S02]  /*1600*/  FSETP.NAN.AND P2, PT, R5, R5, PT ;  /* 0x000000050500720b */ /* 0x000fc40003f48000 */
[----:B------:R-:W-:Y:S02]  /*1610*/  @P3 SEL R6, R6, R10, P6 ;  /* 0x0000000a06063207 */ /* 0x000fe40003000000 */
[----:B------:R-:W-:-:S03]  /*1620*/  FSETP.NAN.AND P6, PT, R4, R4, PT ;  /* 0x000000040400720b */ /* 0x000fc60003fc8000 */
[----:B------:R-:W-:Y:S01]  /*1630*/  @P5 SEL R5, R5, R9, P2 ;  /* 0x0000000905055207 */ /* 0x000fe20001000000 */
[----:B------:R-:W-:Y:S01]  /*1640*/  VIADD R9, R2, 0x8 ;  /* 0x0000000802097836 */ /* 0x000fe20000000000 */
[----:B--2---:R-:W-:Y:S02]  /*1650*/  LOP3.LUT R10, R28, 0xff, RZ, 0xc0, !PT ;  /* 0x000000ff1c0a7812 */ /* 0x004fe400078ec0ff */
[----:B------:R-:W-:Y:S02]  /*1660*/  PRMT R31, R12, 0x3340, R11 ;  /* 0x000033400c1f7816 */ /* 0x000fe4000000000b */
[----:B------:R-:W-:Y:S02]  /*1670*/  CS2R R12, SRZ ;  /* 0x00000000000c7805 */ /* 0x000fe4000001ff00 */
[----:B------:R-:W-:Y:S01]  /*1680*/  @P4 SEL R4, R4, R8, P6 ;  /* 0x0000000804044207 */ /* 0x000fe20003000000 */
[----:B------:R-:W-:Y:S01]  /*1690*/  IMAD.WIDE R8, R9, 0x4, R34 ;  /* 0x0000000409087825 */ /* 0x000fe200078e0222 */
[----:B------:R-:W-:-:S02]  /*16a0*/  PRMT R30, R29, 0x3340, R24 ;  /* 0x000033401d1e7816 */ /* 0x000fc40000000018 */
[----:B------:R-:W-:Y:S02]  /*16b0*/  LEA R29, R10, UR4, 0x2 ;  /* 0x000000040a1d7c11 */ /* 0x000fe4000f8e10ff */
[----:B------:R-:W-:Y:S01]  /*16c0*/  CS2R R10, SRZ ;  /* 0x00000000000a7805 */ /* 0x000fe2000001ff00 */
[----:B------:R1:W2:Y:S04]  /*16d0*/  @P0 LDG.E.EL.128 R12, desc[UR6][R8.64] ;  /* 0x00000006080c0981 */ /* 0x0002a8000c2e1d00 */
[----:B------:R-:W-:Y:S04]  /*16e0*/  STS [R29], R16 ;  /* 0x000000101d007388 */ /* 0x000fe80000000800 */
[----:B------:R3:W-:Y:S01]  /*16f0*/  STS [R29+0x410], R17 ;  /* 0x000410111d007388 */ /* 0x0007e20000000800 */
[----:B-1----:R-:W-:Y:S01]  /*1700*/  CS2R R8, SRZ ;  /* 0x0000000000087805 */ /* 0x002fe2000001ff00 */
[----:B---3--:R-:W-:-:S05]  /*1710*/  IMAD.WIDE R16, R27, 0x4, R34 ;  /* 0x000000041b107825 */ /* 0x008fca00078e0222 */
[----:B------:R1:W2:Y:S02]  /*1720*/  @P0 LDG.E.EL.128 R8, desc[UR6][R16.64] ;  /* 0x0000000610080981 */ /* 0x0002a4000c2e1d00 */
[----:B-1----:R-:W-:Y:S02]  /*1730*/  SEL R16, R25, 0x7, P4 ;  /* 0x0000000719107807 */ /* 0x002fe40002000000 */
[----:B------:R-:W-:Y:S01]  /*1740*/  STS [R29+0x820], R18 ;  /* 0x000820121d007388 */ /* 0x000fe20000000800 */
[----:B------:R-:W-:-:S03]  /*1750*/  CS2R R24, SRZ ;  /* 0x0000000000187805 */ /* 0x000fc6000001ff00 */
[----:B------:R1:W-:Y:S01]  /*1760*/  STS [R29+0xc30], R19 ;  /* 0x000c30131d007388 */ /* 0x0003e20000000800 */
[-C--:B-----5:R-:W-:Y:S02]  /*1770*/  FSETP.GEU.AND P6, PT, R4, R20.reuse, PT ;  /* 0x000000140400720b */ /* 0x0a0fe40003fce000 */
[----:B------:R-:W-:-:S11]  /*1780*/  FSETP.NAN.AND P2, PT, R20, R20, PT ;  /* 0x000000141400720b */ /* 0x000fd60003f48000 */
[----:B------:R-:W-:Y:S02]  /*1790*/  @P6 SEL R20, R20, R4, P2 ;  /* 0x0000000414146207 */ /* 0x000fe40001000000 */
[-C--:B------:R-:W-:Y:S02]  /*17a0*/  FSETP.GEU.AND P2, PT, R5, R21.reuse, PT ;  /* 0x000000150500720b */ /* 0x080fe40003f4e000 */
[----:B------:R-:W-:Y:S02]  /*17b0*/  SEL R4, R26, 0x7, P5 ;  /* 0x000000071a047807 */ /* 0x000fe40002800000 */
[----:B------:R-:W-:Y:S02]  /*17c0*/  FSETP.GEU.AND P5, PT, R6, R22, PT ;  /* 0x000000160600720b */ /* 0x000fe40003fae000 */
[----:B------:R-:W-:-:S07]  /*17d0*/  FSETP.NAN.AND P4, PT, R21, R21, PT ;  /* 0x000000151500720b */ /* 0x000fce0003f88000 */
[----:B------:R-:W-:Y:S02]  /*17e0*/  @P2 SEL R21, R21, R5, P4 ;  /* 0x0000000515152207 */ /* 0x000fe40002000000 */
[----:B------:R-:W-:Y:S01]  /*17f0*/  FSETP.NAN.AND P4, PT, R22, R22, PT ;  /* 0x000000161600720b */ /* 0x000fe20003f88000 */
[----:B------:R-:W-:Y:S01]  /*1800*/  VIADD R5, R2, 0x608 ;  /* 0x0000060802057836 */ /* 0x000fe20000000000 */
[----:B------:R-:W-:Y:S02]  /*1810*/  CS2R R26, SRZ ;  /* 0x00000000001a7805 */ /* 0x000fe4000001ff00 */
[----:B------:R-:W-:Y:S02]  /*1820*/  @P5 SEL R22, R22, R6, P4 ;  /* 0x0000000616165207 */ /* 0x000fe40002000000 */
[----:B------:R-:W-:Y:S01]  /*1830*/  FSETP.GEU.AND P4, PT, R7, R23, PT ;  /* 0x000000170700720b */ /* 0x000fe20003f8e000 */
[----:B-1----:R-:W-:Y:S01]  /*1840*/  IMAD.WIDE R18, R5, 0x4, R34 ;  /* 0x0000000405127825 */ /* 0x002fe200078e0222 */
[----:B------:R-:W-:-:S02]  /*1850*/  SEL R4, R4, 0x8, P2 ;  /* 0x0000000804047807 */ /* 0x000fc40001000000 */
[----:B------:R-:W-:Y:S02]  /*1860*/  SEL R17, R16, 0x8, P6 ;  /* 0x0000000810117807 */ /* 0x000fe40003000000 */
[----:B------:R1:W3:Y:S01]  /*1870*/  @P0 LDG.E.EL.128 R24, desc[UR6][R18.64] ;  /* 0x0000000612180981 */ /* 0x0002e2000c2e1d00 */
[----:B------:R-:W-:Y:S02]  /*1880*/  FSETP.NAN.AND P6, PT, R23, R23, PT ;  /* 0x000000171700720b */ /* 0x000fe40003fc8000 */
[----:B------:R-:W-:Y:S02]  /*1890*/  SEL R36, R36, 0x7, P3 ;  /* 0x0000000724247807 */ /* 0x000fe40001800000 */
[----:B------:R-:W-:Y:S02]  /*18a0*/  SEL R37, R37, 0x7, P1 ;  /* 0x0000000725257807 */ /* 0x000fe40000800000 */
[----:B------:R-:W-:Y:S02]  /*18b0*/  @P4 SEL R23, R23, R7, P6 ;  /* 0x0000000717174207 */ /* 0x000fe40003000000 */
[----:B------:R-:W-:Y:S01]  /*18c0*/  SEL R36, R36, 0x8, P5 ;  /* 0x0000000824247807 */ /* 0x000fe20002800000 */
[----:B-1----:R-:W-:Y:S01]  /*18d0*/  VIADD R19, R2, 0xc ;  /* 0x0000000c02137836 */ /* 0x002fe20000000000 */
[----:B------:R-:W-:-:S02]  /*18e0*/  PRMT R17, R17, 0x3340, R4 ;  /* 0x0000334011117816 */ /* 0x000fc40000000004 */
[----:B------:R-:W-:Y:S02]  /*18f0*/  CS2R R4, SRZ ;  /* 0x0000000000047805 */ /* 0x000fe4000001ff00 */
[----:B------:R-:W-:Y:S01]  /*1900*/  CS2R R6, SRZ ;  /* 0x0000000000067805 */ /* 0x000fe2000001ff00 */
[----:B------:R-:W-:Y:S01]  /*1910*/  IMAD.WIDE R18, R19, 0x4, R34 ;  /* 0x0000000413127825 */ /* 0x000fe200078e0222 */
[----:B------:R-:W-:-:S04]  /*1920*/  SEL R37, R37, 0x8, P4 ;  /* 0x0000000825257807 */ /* 0x000fc80002000000 */
[----:B------:R1:W4:Y:S02]  /*1930*/  @P0 LDG.E.EL.128 R4, desc[UR6][R18.64] ;  /* 0x0000000612040981 */ /* 0x000324000c2e1d00 */
[----:B-1----:R-:W-:Y:S01]  /*1940*/  PRMT R18, R36, 0x3340, R37 ;  /* 0x0000334024127816 */ /* 0x002fe20000000025 */
[----:B------:R-:W-:-:S04]  /*1950*/  VIADD R37, R2, 0x30c ;  /* 0x0000030c02257836 */ /* 0x000fc80000000000 */
[----:B------:R-:W-:Y:S01]  /*1960*/  IMAD.WIDE R36, R37, 0x4, R34 ;  /* 0x0000000425247825 */ /* 0x000fe200078e0222 */
[C---:B--2---:R-:W-:Y:S02]  /*1970*/  FSETP.GT.AND P2, PT, R11.reuse, R15, PT ;  /* 0x0000000f0b00720b */ /* 0x044fe40003f44000 */
[----:B------:R-:W-:Y:S02]  /*1980*/  FSETP.GT.AND P3, PT, R10, R14, PT ;  /* 0x0000000e0a00720b */ /* 0x000fe40003f64000 */
[----:B------:R-:W-:Y:S02]  /*1990*/  FSETP.NAN.AND P6, PT, R11, R11, PT ;  /* 0x0000000b0b00720b */ /* 0x000fe40003fc8000 */
[----:B------:R-:W-:Y:S02]  /*19a0*/  FSETP.GT.AND P1, PT, R9, R13, PT ;  /* 0x0000000d0900720b */ /* 0x000fe40003f24000 */
[----:B------:R-:W-:-:S05]  /*19b0*/  FSETP.GT.AND P5, PT, R8, R12, PT ;  /* 0x0000000c0800720b */ /* 0x000fca0003fa4000 */
[----:B------:R-:W-:Y:S02]  /*19c0*/  @!P2 SEL R11, R11, R15, P6 ;  /* 0x0000000f0b0ba207 */ /* 0x000fe40003000000 */
[C---:B------:R-:W-:Y:S02]  /*19d0*/  FSETP.NAN.AND P6, PT, R10.reuse, R10, PT ;  /* 0x0000000a0a00720b */ /* 0x040fe40003fc8000 */
[----:B------:R-:W-:Y:S02]  /*19e0*/  FSETP.NAN.AND P4, PT, R9, R9, PT ;  /* 0x000000090900720b */ /* 0x000fe40003f88000 */
[----:B------:R-:W-:Y:S02]  /*19f0*/  @!P3 SEL R10, R10, R14, P6 ;  /* 0x0000000e0a0ab207 */ /* 0x000fe40003000000 */
[----:B------:R-:W-:Y:S02]  /*1a00*/  FSETP.NAN.AND P6, PT, R8, R8, PT ;  /* 0x000000080800720b */ /* 0x000fe40003fc8000 */
[----:B------:R-:W-:-:S02]  /*1a10*/  CS2R R14, SRZ ;  /* 0x00000000000e7805 */ /* 0x000fc4000001ff00 */
[----:B------:R-:W-:Y:S02]  /*1a20*/  @!P1 SEL R9, R9, R13, P4 ;  /* 0x0000000d09099207 */ /* 0x000fe40002000000 */
[----:B------:R-:W-:Y:S02]  /*1a30*/  @!P5 SEL R8, R8, R12, P6 ;  /* 0x0000000c0808d207 */ /* 0x000fe40003000000 */
[----:B------:R-:W-:-:S06]  /*1a40*/  CS2R R12, SRZ ;  /* 0x00000000000c7805 */ /* 0x000fcc000001ff00 */
[----:B------:R1:W4:Y:S01]  /*1a50*/  @P0 LDG.E.EL.128 R12, desc[UR6][R36.64] ;  /* 0x00000006240c0981 */ /* 0x000322000c2e1d00 */
[----:B------:R-:W-:Y:S02]  /*1a60*/  SEL R19, RZ, 0x1, !P5 ;  /* 0x00000001ff137807 */ /* 0x000fe40006800000 */
[----:B------:R-:W-:Y:S01]  /*1a70*/  SEL R16, RZ, 0x1, !P1 ;  /* 0x00000001ff107807 */ /* 0x000fe20004800000 */
[----:B------:R-:W-:Y:S01]  /*1a80*/  STS [R29+0x1040], R20 ;  /* 0x001040141d007388 */ /* 0x000fe20000000800 */
[----:B-1----:R-:W-:-:S03]  /*1a90*/  VIADD R37, R2, 0x60c ;  /* 0x0000060c02257836 */ /* 0x002fc60000000000 */
[----:B------:R1:W-:Y:S02]  /*1aa0*/  STS [R29+0x1450], R21 ;  /* 0x001450151d007388 */ /* 0x0003e40000000800 */
[----:B-1----:R-:W-:Y:S01]  /*1ab0*/  IMAD.WIDE R20, R37, 0x4, R34 ;  /* 0x0000000425147825 */ /* 0x002fe200078e0222 */
[-C--:B---3--:R-:W-:Y:S02]  /*1ac0*/  FSETP.GEU.AND P4, PT, R8, R24.reuse, PT ;  /* 0x000000180800720b */ /* 0x088fe40003f8e000 */
[----:B------:R-:W-:Y:S02]  /*1ad0*/  FSETP.GEU.AND P5, PT, R9, R25, PT ;  /* 0x000000190900720b */ /* 0x000fe40003fae000 */
[----:B------:R-:W-:Y:S02]  /*1ae0*/  FSETP.NAN.AND P6, PT, R24, R24, PT ;  /* 0x000000181800720b */ /* 0x000fe40003fc8000 */
[----:B------:R-:W-:-:S07]  /*1af0*/  SEL R19, R19, 0x2, P4 ;  /* 0x0000000213137807 */ /* 0x000fce0002000000 */
[----:B------:R-:W-:Y:S02]  /*1b00*/  @P4 SEL R24, R24, R8, P6 ;  /* 0x0000000818184207 */ /* 0x000fe40003000000 */
[C---:B------:R-:W-:Y:S02]  /*1b10*/  FSETP.NAN.AND P6, PT, R25.reuse, R25, PT ;  /* 0x000000191900720b */ /* 0x040fe40003fc8000 */
[-C--:B------:R-:W-:Y:S02]  /*1b20*/  FSETP.GEU.AND P4, PT, R10, R26.reuse, PT ;  /* 0x0000001a0a00720b */ /* 0x080fe40003f8e000 */
[----:B------:R-:W-:Y:S02]  /*1b30*/  @P5 SEL R25, R25, R9, P6 ;  /* 0x0000000919195207 */ /* 0x000fe40003000000 */
[----:B------:R-:W-:Y:S02]  /*1b40*/  FSETP.GEU.AND P6, PT, R11, R27, PT ;  /* 0x0000001b0b00720b */ /* 0x000fe40003fce000 */
[----:B------:R-:W-:-:S02]  /*1b50*/  FSETP.NAN.AND P1, PT, R26, R26, PT ;  /* 0x0000001a1a00720b */ /* 0x000fc40003f28000 */
[----:B------:R-:W-:-:S05]  /*1b60*/  SEL R36, R16, 0x2, P5 ;  /* 0x0000000210247807 */ /* 0x000fca0002800000 */
[----:B------:R-:W-:Y:S02]  /*1b70*/  @P4 SEL R26, R26, R10, P1 ;  /* 0x0000000a1a1a4207 */ /* 0x000fe40000800000 */
[C---:B------:R-:W-:Y:S02]  /*1b80*/  FSETP.NAN.AND P1, PT, R27.reuse, R27, PT ;  /* 0x0000001b1b00720b */ /* 0x040fe40003f28000 */
[----:B------:R-:W-:Y:S02]  /*1b90*/  CS2R R8, SRZ ;  /* 0x0000000000087805 */ /* 0x000fe4000001ff00 */
[----:B------:R-:W-:Y:S02]  /*1ba0*/  @P6 SEL R27, R27, R11, P1 ;  /* 0x0000000b1b1b6207 */ /* 0x000fe40000800000 */
[----:B------:R-:W-:-:S06]  /*1bb0*/  CS2R R10, SRZ ;  /* 0x00000000000a7805 */ /* 0x000fcc000001ff00 */
[----:B------:R1:W2:Y:S04]  /*1bc0*/  @P0 LDG.E.EL.128 R8, desc[UR6][R20.64] ;  /* 0x0000000614080981 */ /* 0x0002a8000c2e1d00 */
[----:B------:R3:W-:Y:S01]  /*1bd0*/  STS [R29+0x1860], R22 ;  /* 0x001860161d007388 */ /* 0x0007e20000000800 */
[----:B------:R-:W-:Y:S01]  /*1be0*/  PRMT R16, R31, 0x5410, R30 ;  /* 0x000054101f107816 */ /* 0x000fe2000000001e */
[----:B------:R-:W-:Y:S01]  /*1bf0*/  VIADD R31, R2, 0x5a08 ;  /* 0x00005a08021f7836 */ /* 0x000fe20000000000 */
[----:B---3--:R-:W-:-:S03]  /*1c00*/  SEL R22, RZ, 0x1, !P2 ;  /* 0x00000001ff167807 */ /* 0x008fc60005000000 */
[----:B------:R-:W-:Y:S01]  /*1c10*/  IMAD.WIDE R30, R31, 0x4, R34 ;  /* 0x000000041f1e7825 */ /* 0x000fe200078e0222 */
[C---:B----4-:R-:W-:Y:S02]  /*1c20*/  FSETP.GT.AND P5, PT, R15.reuse, R7, PT ;  /* 0x000000070f00720b */ /* 0x050fe40003fa4000 */
[----:B------:R-:W-:-:S11]  /*1c30*/  FSETP.NAN.AND P1, PT, R15, R15, PT ;  /* 0x0000000f0f00720b */ /* 0x000fd60003f28000 */
[----:B------:R-:W-:Y:S02]  /*1c40*/  @!P5 SEL R15, R15, R7, P1 ;  /* 0x000000070f0fd207 */ /* 0x000fe40000800000 */
[C---:B------:R-:W-:Y:S02]  /*1c50*/  FSETP.GT.AND P1, PT, R14.reuse, R6, PT ;  /* 0x000000060e00720b */ /* 0x040fe40003f24000 */
[----:B------:R-:W-:Y:S02]  /*1c60*/  SEL R7, RZ, 0x1, !P3 ;  /* 0x00000001ff077807 */ /* 0x000fe40005800000 */
[----:B------:R-:W-:Y:S02]  /*1c70*/  FSETP.NAN.AND P3, PT, R14, R14, PT ;  /* 0x0000000e0e00720b */ /* 0x000fe40003f68000 */
[----:B-1----:R-:W-:Y:S02]  /*1c80*/  SEL R21, R7, 0x2, P4 ;  /* 0x0000000207157807 */ /* 0x002fe40002000000 */
[----:B------:R-:W-:-:S05]  /*1c90*/  FSETP.GT.AND P4, PT, R13, R5, PT ;  /* 0x000000050d00720b */ /* 0x000fca0003f84000 */
[----:B------:R-:W-:Y:S02]  /*1ca0*/  @!P1 SEL R14, R14, R6, P3 ;  /* 0x000000060e0e9207 */ /* 0x000fe40001800000 */
[----:B------:R-:W-:Y:S02]  /*1cb0*/  FSETP.GT.AND P3, PT, R12, R4, PT ;  /* 0x000000040c00720b */ /* 0x000fe40003f64000 */
[----:B------:R-:W-:-:S04]  /*1cc0*/  FSETP.NAN.AND P2, PT, R13, R13, PT ;  /* 0x0000000d0d00720b */ /* 0x000fc80003f48000 */
[----:B------:R-:W-:Y:S02]  /*1cd0*/  @!P4 SEL R13, R13, R5, P2 ;  /* 0x000000050d0dc207 */ /* 0x000fe40001000000 */
[----:B------:R-:W-:Y:S02]  /*1ce0*/  FSETP.NAN.AND P2, PT, R12, R12, PT ;  /* 0x0000000c0c00720b */ /* 0x000fe40003f48000 */
[----:B------:R-:W-:-:S03]  /*1cf0*/  CS2R R6, SRZ ;  /* 0x0000000000067805 */ /* 0x000fc6000001ff00 */
[----:B------:R-:W-:Y:S02]  /*1d00*/  @!P3 SEL R12, R12, R4, P2 ;  /* 0x000000040c0cb207 */ /* 0x000fe40001000000 */
[----:B------:R-:W-:-:S06]  /*1d10*/  CS2R R4, SRZ ;  /* 0x0000000000047805 */ /* 0x000fcc000001ff00 */
[----:B------:R1:W3:Y:S01]  /*1d20*/  @P0 LDG.E.EL.128 R4, desc[UR6][R30.64] ;  /* 0x000000061e040981 */ /* 0x0002e2000c2e1d00 */
[----:B------:R-:W-:Y:S02]  /*1d30*/  SEL R22, R22, 0x2, P6 ;  /* 0x0000000216167807 */ /* 0x000fe40003000000 */
[----:B------:R-:W-:Y:S02]  /*1d40*/  SEL R20, RZ, 0x1, !P3 ;  /* 0x00000001ff147807 */ /* 0x000fe40005800000 */
[----:B-1----:R-:W-:Y:S02]  /*1d50*/  SEL R30, RZ, 0x1, !P5 ;  /* 0x00000001ff1e7807 */ /* 0x002fe40006800000 */
[----:B------:R-:W-:Y:S02]  /*1d60*/  SEL R31, RZ, 0x1, !P4 ;  /* 0x00000001ff1f7807 */ /* 0x000fe40006000000 */
[-C--:B--2---:R-:W-:Y:S02]  /*1d70*/  FSETP.GEU.AND P2, PT, R12, R8.reuse, PT ;  /* 0x000000080c00720b */ /* 0x084fe40003f4e000 */
[----:B------:R-:W-:-:S02]  /*1d80*/  FSETP.NAN.AND P6, PT, R8, R8, PT ;  /* 0x000000080800720b */ /* 0x000fc40003fc8000 */
[----:B------:R-:W-:-:S09]  /*1d90*/  SEL R20, R20, 0x2, P2 ;  /* 0x0000000214147807 */ /* 0x000fd20001000000 */
[----:B------:R-:W-:Y:S02]  /*1da0*/  @P2 SEL R8, R8, R12, P6 ;  /* 0x0000000c08082207 */ /* 0x000fe40003000000 */
[-C--:B------:R-:W-:Y:S02]  /*1db0*/  FSETP.GEU.AND P6, PT, R13, R9.reuse, PT ;  /* 0x000000090d00720b */ /* 0x080fe40003fce000 */
[-C--:B------:R-:W-:Y:S02]  /*1dc0*/  FSETP.GEU.AND P3, PT, R14, R10.reuse, PT ;  /* 0x0000000a0e00720b */ /* 0x080fe40003f6e000 */
[----:B------:R-:W-:Y:S02]  /*1dd0*/  FSETP.NAN.AND P2, PT, R9, R9, PT ;  /* 0x000000090900720b */ /* 0x000fe40003f48000 */
[----:B------:R-:W-:-:S07]  /*1de0*/  FSETP.NAN.AND P5, PT, R10, R10, PT ;  /* 0x0000000a0a00720b */ /* 0x000fce0003fa8000 */
[----:B------:R-:W-:Y:S02]  /*1df0*/  @P6 SEL R9, R9, R13, P2 ;  /* 0x0000000d09096207 */ /* 0x000fe40001000000 */
[-C--:B------:R-:W-:Y:S02]  /*1e00*/  FSETP.GEU.AND P2, PT, R15, R11.reuse, PT ;  /* 0x0000000b0f00720b */ /* 0x080fe40003f4e000 */
[----:B------:R-:W-:Y:S02]  /*1e10*/  @P3 SEL R10, R10, R14, P5 ;  /* 0x0000000e0a0a3207 */ /* 0x000fe40002800000 */
[----:B------:R-:W-:Y:S01]  /*1e20*/  FSETP.NAN.AND P4, PT, R11, R11, PT ;  /* 0x0000000b0b00720b */ /* 0x000fe20003f88000 */
[----:B------:R1:W-:Y:S01]  /*1e30*/  STS [R29+0x1c70], R23 ;  /* 0x001c70171d007388 */ /* 0x0003e20000000800 */
[----:B------:R-:W-:-:S07]  /*1e40*/  SEL R31, R31, 0x2, P6 ;  /* 0x000000021f1f7807 */ /* 0x000fce0003000000 */
[----:B------:R-:W-:Y:S02]  /*1e50*/  @P2 SEL R11, R11, R15, P4 ;  /* 0x0000000f0b0b2207 */ /* 0x000fe40002000000 */
[----:B-1----:R-:W-:-:S04]  /*1e60*/  SEL R23, RZ, 0x1, !P1 ;  /* 0x00000001ff177807 */ /* 0x002fc80004800000 */
[----:B------:R-:W-:Y:S02]  /*1e70*/  SEL R23, R23, 0x2, P3 ;  /* 0x0000000217177807 */ /* 0x000fe40001800000 */
[----:B------:R-:W-:Y:S02]  /*1e80*/  CS2R R12, SRZ ;  /* 0x00000000000c7805 */ /* 0x000fe4000001ff00 */
[----:B------:R-:W-:Y:S02]  /*1e90*/  CS2R R14, SRZ ;  /* 0x00000000000e7805 */ /* 0x000fe4000001ff00 */
[-C--:B---3--:R-:W-:Y:S02]  /*1ea0*/  FSETP.GEU.AND P5, PT, R27, R7.reuse, PT ;  /* 0x000000071b00720b */ /* 0x088fe40003fae000 */
[----:B------:R-:W-:Y:S02]  /*1eb0*/  FSETP.GEU.AND P4, PT, R26, R6, PT ;  /* 0x000000061a00720b */ /* 0x000fe40003f8e000 */
[----:B------:R-:W-:-:S02]  /*1ec0*/  FSETP.NAN.AND P6, PT, R7, R7, PT ;  /* 0x000000070700720b */ /* 0x000fc40003fc8000 */
[----:B------:R-:W-:Y:S02]  /*1ed0*/  FSETP.GEU.AND P1, PT, R25, R5, PT ;  /* 0x000000051900720b */ /* 0x000fe40003f2e000 */
[----:B------:R-:W-:-:S05]  /*1ee0*/  FSETP.GEU.AND P3, PT, R24, R4, PT ;  /* 0x000000041800720b */ /* 0x000fca0003f6e000 */
[----:B------:R-:W-:Y:S02]  /*1ef0*/  @P5 SEL R7, R7, R27, P6 ;  /* 0x0000001b07075207 */ /* 0x000fe40003000000 */
[----:B------:R-:W-:-:S04]  /*1f00*/  FSETP.NAN.AND P6, PT, R6, R6, PT ;  /* 0x000000060600720b */ /* 0x000fc80003fc8000 */
[----:B------:R-:W-:Y:S02]  /*1f10*/  @P4 SEL R6, R6, R26, P6 ;  /* 0x0000001a06064207 */ /* 0x000fe40003000000 */
[----:B------:R-:W-:-:S04]  /*1f20*/  FSETP.NAN.AND P6, PT, R5, R5, PT ;  /* 0x000000050500720b */ /* 0x000fc80003fc8000 */
[----:B------:R-:W-:Y:S01]  /*1f30*/  @P1 SEL R5, R5, R25, P6 ;  /* 0x0000001905051207 */ /* 0x000fe20003000000 */
[----:B------:R-:W-:Y:S01]  /*1f40*/  VIADD R25, R2, 0x5a0c ;  /* 0x00005a0c02197836 */ /* 0x000fe20000000000 */
[----:B------:R-:W-:-:S04]  /*1f50*/  FSETP.NAN.AND P6, PT, R4, R4, PT ;  /* 0x000000040400720b */ /* 0x000fc80003fc8000 */
[----:B------:R-:W-:Y:S01]  /*1f60*/  @P3 SEL R4, R4, R24, P6 ;  /* 0x0000001804043207 */ /* 0x000fe20003000000 */
[----:B------:R-:W-:-:S05]  /*1f70*/  IMAD.WIDE R24, R25, 0x4, R34 ;  /* 0x0000000419187825 */ /* 0x000fca00078e0222 */
[----:B------:R1:W2:Y:S01]  /*1f80*/  @P0 LDG.E.EL.128 R12, desc[UR6][R24.64] ;  /* 0x00000006180c0981 */ /* 0x0002a2000c2e1d00 */
[----:B------:R-:W-:Y:S02]  /*1f90*/  SEL R22, R22, 0x3, P5 ;  /* 0x0000000316167807 */ /* 0x000fe40002800000 */
[----:B-1----:R-:W-:Y:S02]  /*1fa0*/  SEL R24, R30, 0x2, P2 ;  /* 0x000000021e187807 */ /* 0x002fe40001000000 */
[----:B------:R-:W-:Y:S02]  /*1fb0*/  SEL R30, R21, 0x3, P4 ;  /* 0x00000003151e7807 */ /* 0x000fe40002000000 */
[----:B------:R-:W-:Y:S01]  /*1fc0*/  SEL R26, R36, 0x3, P1 ;  /* 0x00000003241a7807 */ /* 0x000fe20000800000 */
[----:B------:R-:W-:-:S04]  /*1fd0*/  VIADD R37, R2, 0x5d08 ;  /* 0x00005d0802257836 */ /* 0x000fc80000000000 */
[----:B------:R-:W-:Y:S01]  /*1fe0*/  IMAD.WIDE R36, R37, 0x4, R34 ;  /* 0x0000000425247825 */ /* 0x000fe200078e0222 */
[-C--:B--2---:R-:W-:Y:S02]  /*1ff0*/  FSETP.GEU.AND P2, PT, R11, R15.reuse, PT ;  /* 0x0000000f0b00720b */ /* 0x084fe40003f4e000 */
[----:B------:R-:W-:Y:S02]  /*2000*/  FSETP.GEU.AND P5, PT, R10, R14, PT ;  /* 0x0000000e0a00720b */ /* 0x000fe40003fae000 */
[----:B------:R-:W-:Y:S02]  /*2010*/  FSETP.NAN.AND P6, PT, R15, R15, PT ;  /* 0x0000000f0f00720b */ /* 0x000fe40003fc8000 */
[----:B------:R-:W-:Y:S02]  /*2020*/  FSETP.GEU.AND P4, PT, R9, R13, PT ;  /* 0x0000000d0900720b */ /* 0x000fe40003f8e000 */
[----:B------:R-:W-:-:S05]  /*2030*/  FSETP.GEU.AND P1, PT, R8, R12, PT ;  /* 0x0000000c0800720b */ /* 0x000fca0003f2e000 */
[----:B------:R-:W-:Y:S02]  /*2040*/  @P2 SEL R15, R15, R11, P6 ;  /* 0x0000000b0f0f2207 */ /* 0x000fe40003000000 */
[----:B------:R-:W-:-:S04]  /*2050*/  FSETP.NAN.AND P6, PT, R14, R14, PT ;  /* 0x0000000e0e00720b */ /* 0x000fc80003fc8000 */
[----:B------:R-:W-:Y:S02]  /*2060*/  @P5 SEL R14, R14, R10, P6 ;  /* 0x0000000a0e0e5207 */ /* 0x000fe40003000000 */
[----:B------:R-:W-:-:S04]  /*2070*/  FSETP.NAN.AND P6, PT, R13, R13, PT ;  /* 0x0000000d0d00720b */ /* 0x000fc80003fc8000 */
[----:B------:R-:W-:Y:S02]  /*2080*/  @P4 SEL R13, R13, R9, P6 ;  /* 0x000000090d0d4207 */ /* 0x000fe40003000000 */
[C---:B------:R-:W-:Y:S02]  /*2090*/  FSETP.NAN.AND P6, PT, R12.reuse, R12, PT ;  /* 0x0000000c0c00720b */ /* 0x040fe40003fc8000 */
[----:B------:R-:W-:Y:S02]  /*20a0*/  CS2R R10, SRZ ;  /* 0x00000000000a7805 */ /* 0x000fe4000001ff00 */
[----:B------:R-:W-:Y:S02]  /*20b0*/  @P1 SEL R12, R12, R8, P6 ;  /* 0x000000080c0c1207 */ /* 0x000fe40003000000 */
[----:B------:R-:W-:-:S06]  /*20c0*/  CS2R R8, SRZ ;  /* 0x0000000000087805 */ /* 0x000fcc000001ff00 */
[----:B------:R1:W2:Y:S01]  /*20d0*/  @P0 LDG.E.EL.128 R8, desc[UR6][R36.64] ;  /* 0x0000000624080981 */ /* 0x0002a2000c2e1d00 */
[----:B------:R-:W-:Y:S02]  /*20e0*/  SEL R21, R19, 0x3, P3 ;  /* 0x0000000313157807 */ /* 0x000fe40001800000 */
[----:B------:R-:W-:Y:S02]  /*20f0*/  SEL R19, R24, 0x3, P2 ;  /* 0x0000000318137807 */ /* 0x000fe40001000000 */
[----:B------:R-:W-:Y:S02]  /*2100*/  SEL R23, R23, 0x3, P5 ;  /* 0x0000000317177807 */ /* 0x000fe40002800000 */
[----:B------:R-:W-:Y:S01]  /*2110*/  SEL R24, R31, 0x3, P4 ;  /* 0x000000031f187807 */ /* 0x000fe20002000000 */
[----:B-1----:R-:W-:-:S04]  /*2120*/  VIADD R37, R2, 0x5d0c ;  /* 0x00005d0c02257836 */ /* 0x002fc80000000000 */
        /* <DEDUP_REMOVED lines=120> */
[----:B------:R-:W2:Y:S01]  /*28b0*/  @P0 LDG.E.EL.128 R8, desc[UR6][R36.64] ;  /* 0x0000000624080981 */ /* 0x000ea2000c2e1d00 */
[----:B------:R-:W-:Y:S02]  /*28c0*/  SEL R27, R19, 0x6, P1 ;  /* 0x00000006131b7807 */ /* 0x000fe40000800000 */
[----:B------:R-:W-:Y:S02]  /*28d0*/  SEL R25, R25, 0x6, P3 ;  /* 0x0000000619197807 */ /* 0x000fe40001800000 */
        /* <DEDUP_REMOVED lines=23> */
[----:B------:R-:W-:-:S04]  /*2a50*/  VIADD R37, R2, 0xba08 ;  /* 0x0000ba0802257836 */ /* 0x000fc80000000000 */
[----:B------:R-:W-:-:S04]  /*2a60*/  IMAD.WIDE R36, R37, 0x4, R34 ;  /* 0x0000000425247825 */ /* 0x000fc800078e0222 */
[----:B------:R-:W-:Y:S01]  /*2a70*/  VIADD R21, R2, 0xba0c ;  /* 0x0000ba0c02157836 */ /* 0x000fe20000000000 */
[----:B-1----:R-:W-:-:S03]  /*2a80*/  CS2R R22, SRZ ;  /* 0x0000000000167805 */ /* 0x002fc6000001ff00 */
        /* <DEDUP_REMOVED lines=15> */
[----:B------:R1:W2:Y:S02]  /*2b80*/  @P0 LDG.E.EL.128 R12, desc[UR6][R36.64] ;  /* 0x00000006240c0981 */ /* 0x0002a4000c2e1d00 */
[----:B-1----:R-:W-:Y:S02]  /*2b90*/  SEL R36, R20, 0x7, P5 ;  /* 0x0000000714247807 */ /* 0x002fe40002800000 */
[----:B------:R-:W-:-:S06]  /*2ba0*/  CS2R R20, SRZ ;  /* 0x0000000000147805 */ /* 0x000fcc000001ff00 */
[----:B------:R1:W3:Y:S01]  /*2bb0*/  @P0 LDG.E.EL.128 R20, desc[UR6][R34.64] ;  /* 0x0000000622140981 */ /* 0x0002e2000c2e1d00 */
[----:B------:R-:W-:Y:S02]  /*2bc0*/  SEL R2, R31, 0x7, P4 ;  /* 0x000000071f027807 */ /* 0x000fe40002000000 */
[----:B------:R-:W-:Y:S02]  /*2bd0*/  SEL R24, R24, 0x7, P3 ;  /* 0x0000000718187807 */ /* 0x000fe40001800000 */
[----:B------:R-:W-:Y:S01]  /*2be0*/  SEL R19, R19, 0x7, P1 ;  /* 0x0000000713137807 */ /* 0x000fe20000800000 */
[----:B-1----:R-:W1:Y:S01]  /*2bf0*/  LDC.64 R34, c[0x0][0x218] ;  /* 0x00008600ff227b82 */ /* 0x002e620000000a00 */
[----:B------:R-:W-:Y:S01]  /*2c00*/  IMAD R33, R33, 0x300, R32 ;  /* 0x0000030021217824 */ /* 0x000fe200078e0220 */
[----:B------:R-:W-:Y:S02]  /*2c10*/  PRMT R17, R17, 0x5410, R18 ;  /* 0x0000541011117816 */ /* 0x000fe40000000012 */
[----:B--2---:R-:W-:-:S02]  /*2c20*/  FSETP.GEU.AND P5, PT, R8, R12, PT ;  /* 0x0000000c0800720b */ /* 0x004fc40003fae000 */
[----:B------:R-:W-:Y:S02]  /*2c30*/  FSETP.GEU.AND P4, PT, R9, R13, PT ;  /* 0x0000000d0900720b */ /* 0x000fe40003f8e000 */
[----:B------:R-:W-:Y:S02]  /*2c40*/  FSETP.NAN.AND P6, PT, R12, R12, PT ;  /* 0x0000000c0c00720b */ /* 0x000fe40003fc8000 */
[----:B------:R-:W-:Y:S02]  /*2c50*/  FSETP.GEU.AND P3, PT, R10, R14, PT ;  /* 0x0000000e0a00720b */ /* 0x000fe40003f6e000 */
[----:B------:R-:W-:-:S05]  /*2c60*/  FSETP.GEU.AND P1, PT, R11, R15, PT ;  /* 0x0000000f0b00720b */ /* 0x000fca0003f2e000 */
[----:B------:R-:W-:Y:S02]  /*2c70*/  @P5 SEL R12, R12, R8, P6 ;  /* 0x000000080c0c5207 */ /* 0x000fe40003000000 */
[----:B------:R-:W-:Y:S02]  /*2c80*/  FSETP.NAN.AND P6, PT, R13, R13, PT ;  /* 0x0000000d0d00720b */ /* 0x000fe40003fc8000 */
[----:B------:R-:W-:Y:S02]  /*2c90*/  SEL R8, R25, 0x7, P2 ;  /* 0x0000000719087807 */ /* 0x000fe40001000000 */
[----:B---3--:R-:W-:Y:S02]  /*2ca0*/  FSETP.GEU.AND P2, PT, R4, R20, PT ;  /* 0x000000140400720b */ /* 0x008fe40003f4e000 */
[----:B------:R-:W-:Y:S02]  /*2cb0*/  @P4 SEL R13, R13, R9, P6 ;  /* 0x000000090d0d4207 */ /* 0x000fe40003000000 */
[----:B------:R-:W-:-:S02]  /*2cc0*/  FSETP.NAN.AND P6, PT, R14, R14, PT ;  /* 0x0000000e0e00720b */ /* 0x000fc40003fc8000 */
[----:B------:R-:W-:Y:S02]  /*2cd0*/  SEL R25, R36, 0x8, P5 ;  /* 0x0000000824197807 */ /* 0x000fe40002800000 */
[----:B------:R-:W-:Y:S02]  /*2ce0*/  FSETP.NAN.AND P5, PT, R15, R15, PT ;  /* 0x0000000f0f00720b */ /* 0x000fe40003fa8000 */
[----:B------:R-:W-:Y:S02]  /*2cf0*/  @P3 SEL R14, R14, R10, P6 ;  /* 0x0000000a0e0e3207 */ /* 0x000fe40003000000 */
[----:B------:R-:W-:Y:S02]  /*2d00*/  FSETP.GEU.AND P6, PT, R5, R21, PT ;  /* 0x000000150500720b */ /* 0x000fe40003fce000 */
[----:B------:R-:W-:Y:S02]  /*2d10*/  @P1 SEL R15, R15, R11, P5 ;  /* 0x0000000b0f0f1207 */ /* 0x000fe40002800000 */
[----:B------:R-:W-:-:S02]  /*2d20*/  FSETP.NAN.AND P5, PT, R20, R20, PT ;  /* 0x000000141400720b */ /* 0x000fc40003fa8000 */
[----:B------:R-:W-:Y:S02]  /*2d30*/  SEL R26, R26, 0x8, P4 ;  /* 0x000000081a1a7807 */ /* 0x000fe40002000000 */
[----:B------:R-:W-:Y:S01]  /*2d40*/  @P2 SEL R20, R20, R4, P5 ;  /* 0x0000000414142207 */ /* 0x000fe20002800000 */
[----:B------:R-:W-:Y:S01]  /*2d50*/  IMAD.SHL.U32 R4, R3, 0x4, RZ ;  /* 0x0000000403047824 */ /* 0x000fe200078e00ff */
[----:B------:R-:W-:Y:S02]  /*2d60*/  FSETP.GEU.AND P5, PT, R6, R22, PT ;  /* 0x000000160600720b */ /* 0x000fe40003fae000 */
[C---:B------:R-:W-:Y:S02]  /*2d70*/  FSETP.NAN.AND P4, PT, R21.reuse, R21, PT ;  /* 0x000000151500720b */ /* 0x040fe40003f88000 */
[----:B------:R-:W-:Y:S02]  /*2d80*/  LOP3.LUT R9, R4, 0xfc, RZ, 0xc0, !PT ;  /* 0x000000fc04097812 */ /* 0x000fe400078ec0ff */
[----:B------:R-:W-:-:S02]  /*2d90*/  @P6 SEL R21, R21, R5, P4 ;  /* 0x0000000515156207 */ /* 0x000fc40002000000 */
[----:B------:R-:W-:Y:S02]  /*2da0*/  SHF.R.U32.HI R3, RZ, 0x6, R3 ;  /* 0x00000006ff037819 */ /* 0x000fe40000011603 */
[----:B------:R-:W-:Y:S02]  /*2db0*/  FSETP.GEU.AND P4, PT, R7, R23, PT ;  /* 0x000000170700720b */ /* 0x000fe40003f8e000 */
[----:B------:R-:W-:Y:S02]  /*2dc0*/  PRMT R9, R9, 0x6540, R0 ;  /* 0x0000654009097816 */ /* 0x000fe40000000000 */
[----:B------:R-:W-:Y:S02]  /*2dd0*/  SEL R30, R30, 0x8, P3 ;  /* 0x000000081e1e7807 */ /* 0x000fe40001800000 */
[----:B------:R-:W-:Y:S02]  /*2de0*/  SGXT.U32 R3, R3, 0x2 ;  /* 0x000000020303781a */ /* 0x000fe40000000000 */
[----:B------:R-:W-:Y:S01]  /*2df0*/  FSETP.NAN.AND P3, PT, R22, R22, PT ;  /* 0x000000161600720b */ /* 0x000fe20003f68000 */
[----:B------:R-:W-:Y:S01]  /*2e00*/  IMAD.HI R4, R9, 0x5397829d, RZ ;  /* 0x5397829d09047827 */ /* 0x000fe200078e02ff */
[----:B------:R-:W-:-:S02]  /*2e10*/  LOP3.LUT R0, R32, R3, RZ, 0xfc, !PT ;  /* 0x0000000320007212 */ /* 0x000fc400078efcff */
[----:B------:R-:W-:Y:S02]  /*2e20*/  @P5 SEL R22, R22, R6, P3 ;  /* 0x0000000616165207 */ /* 0x000fe40001800000 */
[----:B------:R-:W-:Y:S02]  /*2e30*/  FSETP.NAN.AND P3, PT, R23, R23, PT ;  /* 0x000000171700720b */ /* 0x000fe40003f68000 */
[----:B------:R-:W-:Y:S02]  /*2e40*/  SEL R27, R27, 0x8, P1 ;  /* 0x000000081b1b7807 */ /* 0x000fe40000800000 */
[----:B------:R-:W-:Y:S01]  /*2e50*/  SEL R3, R8, 0x8, P2 ;  /* 0x0000000808037807 */ /* 0x000fe20001000000 */
[----:B------:R-:W-:Y:S01]  /*2e60*/  IMAD.SHL.U32 R10, R28, 0x4, RZ ;  /* 0x000000041c0a7824 */ /* 0x000fe200078e00ff */
[----:B------:R-:W-:Y:S02]  /*2e70*/  ISETP.GE.AND P1, PT, R9, 0x310, PT ;  /* 0x000003100900780c */ /* 0x000fe40003f26270 */
[----:B------:R-:W-:-:S02]  /*2e80*/  LOP3.LUT R8, R0, 0x8, RZ, 0xfc, !PT ;  /* 0x0000000800087812 */ /* 0x000fc400078efcff */
[----:B------:R-:W-:Y:S02]  /*2e90*/  SHF.R.U32.HI R5, RZ, 0x1f, R4 ;  /* 0x0000001fff057819 */ /* 0x000fe40000011604 */
[----:B------:R-:W-:Y:S02]  /*2ea0*/  @P4 SEL R23, R23, R7, P3 ;  /* 0x0000000717174207 */ /* 0x000fe40001800000 */
[----:B------:R-:W-:Y:S02]  /*2eb0*/  ISETP.LT.AND P3, PT, R8, 0x300, !P1 ;  /* 0x000003000800780c */ /* 0x000fe40004f61270 */
[----:B------:R-:W-:Y:S02]  /*2ec0*/  LOP3.LUT R6, R0, 0x4, RZ, 0xfc, !PT ;  /* 0x0000000400067812 */ /* 0x000fe400078efcff */
[----:B------:R-:W-:Y:S01]  /*2ed0*/  LEA.HI.SX32 R8, R4, R5, 0x1a ;  /* 0x0000000504087211 */ /* 0x000fe200078fd2ff */
[----:B------:R2:W-:Y:S01]  /*2ee0*/  STS [R29+0x2080], R12 ;  /* 0x0020800c1d007388 */ /* 0x0005e20000000800 */
[----:B------:R-:W-:-:S02]  /*2ef0*/  SHF.R.U32.HI R4, RZ, 0x2, R28 ;  /* 0x00000002ff047819 */ /* 0x000fc4000001161c */
[----:B------:R-:W-:Y:S01]  /*2f00*/  LOP3.LUT R10, R10, 0x3fc, RZ, 0xc0, !PT ;  /* 0x000003fc0a0a7812 */ /* 0x000fe200078ec0ff */
[----:B------:R-:W-:Y:S01]  /*2f10*/  STS [R29+0x2490], R13 ;  /* 0x0024900d1d007388 */ /* 0x000fe20000000800 */
[----:B------:R-:W-:-:S03]  /*2f20*/  ISETP.LT.AND P2, PT, R6, 0x300, !P1 ;  /* 0x000003000600780c */ /* 0x000fc60004f41270 */
[----:B------:R3:W-:Y:S01]  /*2f30*/  STS [R29+0x28a0], R14 ;  /* 0x0028a00e1d007388 */ /* 0x0007e20000000800 */
[----:B------:R-:W-:-:S03]  /*2f40*/  LOP3.LUT R4, R4, 0x30, RZ, 0xc0, !PT ;  /* 0x0000003004047812 */ /* 0x000fc600078ec0ff */
[----:B------:R4:W-:Y:S01]  /*2f50*/  STS [R29+0x2cb0], R15 ;  /* 0x002cb00f1d007388 */ /* 0x0009e20000000800 */
[----:B------:R-:W-:-:S03]  /*2f60*/  LOP3.LUT R6, R10, 0x400, RZ, 0xfc, !PT ;  /* 0x000004000a067812 */ /* 0x000fc600078efcff */
[----:B------:R-:W-:Y:S04]  /*2f70*/  STS [R29+0x30c0], R20 ;  /* 0x0030c0141d007388 */ /* 0x000fe80000000800 */
[----:B------:R-:W-:Y:S04]  /*2f80*/  STS [R29+0x34d0], R21 ;  /* 0x0034d0151d007388 */ /* 0x000fe80000000800 */
[----:B------:R-:W-:Y:S04]  /*2f90*/  STS [R29+0x38e0], R22 ;  /* 0x0038e0161d007388 */ /* 0x000fe80000000800 */
[----:B------:R5:W-:Y:S01]  /*2fa0*/  STS [R29+0x3cf0], R23 ;  /* 0x003cf0171d007388 */ /* 0x000be20000000800 */
[----:B------:R-:W-:-:S02]  /*2fb0*/  LOP3.LUT R7, R10, 0x800, RZ, 0xfc, !PT ;  /* 0x000008000a077812 */ /* 0x000fc400078efcff */
[----:B------:R-:W-:Y:S01]  /*2fc0*/  LOP3.LUT R11, R10, 0xc00, RZ, 0xfc, !PT ;  /* 0x00000c000a0b7812 */ /* 0x000fe200078efcff */
[----:B------:R-:W-:Y:S01]  /*2fd0*/  VIADD R5, R4, UR4 ;  /* 0x0000000404057c36 */ /* 0x000fe20008000000 */
[----:B------:R-:W-:Y:S02]  /*2fe0*/  SHF.R.U32.HI R6, RZ, 0x4, R6 ;  /* 0x00000004ff067819 */ /* 0x000fe40000011606 */
[----:B------:R-:W-:Y:S02]  /*2ff0*/  SHF.R.U32.HI R7, RZ, 0x4, R7 ;  /* 0x00000004ff077819 */ /* 0x000fe40000011607 */
[----:B------:R-:W-:Y:S02]  /*3000*/  SHF.R.U32.HI R4, RZ, 0x4, R11 ;  /* 0x00000004ff047819 */ /* 0x000fe4000001160b */
[----:B------:R-:W-:Y:S02]  /*3010*/  LOP3.LUT R11, R6, 0x70, RZ, 0xc0, !PT ;  /* 0x00000070060b7812 */ /* 0x000fe400078ec0ff */
[----:B--2---:R-:W-:-:S02]  /*3020*/  LOP3.LUT R12, R7, 0xb0, RZ, 0xc0, !PT ;  /* 0x000000b0070c7812 */ /* 0x004fc400078ec0ff */
[----:B---3--:R-:W-:Y:S01]  /*3030*/  LOP3.LUT R14, R4, 0xf0, RZ, 0xc0, !PT ;  /* 0x000000f0040e7812 */ /* 0x008fe200078ec0ff */
[----:B------:R-:W-:Y:S02]  /*3040*/  VIADD R11, R11, UR4 ;  /* 0x000000040b0b7c36 */ /* 0x000fe40008000000 */
[----:B------:R-:W-:Y:S02]  /*3050*/  VIADD R13, R12, UR4 ;  /* 0x000000040c0d7c36 */ /* 0x000fe40008000000 */
[----:B----4-:R-:W-:Y:S01]  /*3060*/  VIADD R15, R14, UR4 ;  /* 0x000000040e0f7c36 */ /* 0x010fe20008000000 */
[----:B------:R-:W-:Y:S01]  /*3070*/  SHF.R.U32.HI R28, RZ, 0x6, R28 ;  /* 0x00000006ff1c7819 */ /* 0x000fe2000001161c */
[C---:B------:R-:W-:Y:S01]  /*3080*/  IMAD R5, R10.reuse, 0x4, R5 ;  /* 0x000000040a057824 */ /* 0x040fe200078e0205 */
[----:B------:R-:W-:Y:S01]  /*3090*/  BAR.SYNC.DEFER_BLOCKING 0x0 ;  /* 0x0000000000007b1d */ /* 0x000fe20000010000 */
[----:B------:R-:W-:Y:S02]  /*30a0*/  IMAD R11, R10, 0x4, R11 ;  /* 0x000000040a0b7824 */ /* 0x000fe400078e020b */
[----:B-----5:R-:W-:-:S02]  /*30b0*/  IMAD R29, R8, -0xc4, R9 ;  /* 0xffffff3c081d7824 */ /* 0x020fc400078e0209 */
[C---:B------:R-:W-:Y:S01]  /*30c0*/  IMAD R13, R10.reuse, 0x4, R13 ;  /* 0x000000040a0d7824 */ /* 0x040fe200078e020d */
[----:B------:R-:W-:Y:S01]  /*30d0*/  PRMT R26, R25, 0x3340, R26 ;  /* 0x00003340191a7816 */ /* 0x000fe2000000001a */
[----:B------:R-:W-:Y:S01]  /*30e0*/  IMAD R20, R10, 0x4, R15 ;  /* 0x000000040a147824 */ /* 0x000fe200078e020f */
[----:B------:R-:W-:Y:S01]  /*30f0*/  PRMT R27, R30, 0x3340, R27 ;  /* 0x000033401e1b7816 */ /* 0x000fe2000000001b */
[----:B------:R-:W-:Y:S01]  /*3100*/  IMAD R29, R8, 0x3d400, R29 ;  /* 0x0003d400081d7824 */ /* 0x000fe200078e021d */
[----:B------:R-:W-:Y:S01]  /*3110*/  ULDC.64 UR4, c[0x0][0x220] ;  /* 0x0000880000047ab9 */ /* 0x000fe20000000a00 */
[----:B------:R-:W2:Y:S04]  /*3120*/  LDS.128 R4, [R5] ;  /* 0x0000000005047984 */ /* 0x000ea80000000c00 */
[----:B------:R-:W3:Y:S04]  /*3130*/  LDS.128 R8, [R11+0x1000] ;  /* 0x001000000b087984 */ /* 0x000ee80000000c00 */
[----:B------:R-:W4:Y:S04]  /*3140*/  LDS.128 R12, [R13+0x2000] ;  /* 0x002000000d0c7984 */ /* 0x000f280000000c00 */
[----:B------:R-:W5:Y:S01]  /*3150*/  LDS.128 R20, [R20+0x3000] ;  /* 0x0030000014147984 */ /* 0x000f620000000c00 */
[----:B------:R-:W-:-:S02]  /*3160*/  SGXT.U32 R31, R28, 0x2 ;  /* 0x000000021c1f781a */ /* 0x000fc40000000000 */
[----:B------:R-:W-:Y:S02]  /*3170*/  SEL R28, R24, 0x8, P6 ;  /* 0x00000008181c7807 */ /* 0x000fe40003000000 */
[----:B------:R-:W-:Y:S02]  /*3180*/  LOP3.LUT R32, R32, R31, RZ, 0xfc, !PT ;  /* 0x0000001f20207212 */ /* 0x000fe400078efcff */
[C---:B------:R-:W-:Y:S02]  /*3190*/  ISETP.LT.AND P6, PT, R0.reuse, 0x300, !P1 ;  /* 0x000003000000780c */ /* 0x040fe40004fc1270 */
[----:B------:R-:W-:Y:S01]  /*31a0*/  LOP3.LUT R0, R0, 0xc, RZ, 0xfc, !PT ;  /* 0x0000000c00007812 */ /* 0x000fe200078efcff */
[----:B------:R-:W-:-:S03]  /*31b0*/  IMAD R29, R32, 0xc4, R29 ;  /* 0x000000c4201d7824 */ /* 0x000fc600078e021d */
[----:B------:R-:W-:Y:S01]  /*31c0*/  ISETP.LT.AND P1, PT, R0, 0x300, !P1 ;  /* 0x000003000000780c */ /* 0x000fe20004f21270 */
[C---:B------:R-:W-:Y:S02]  /*31d0*/  VIADD R31, R29.reuse, 0x310 ;  /* 0x000003101d1f7836 */ /* 0x040fe40000000000 */
[----:B------:R-:W-:Y:S01]  /*31e0*/  VIADD R37, R29, 0x620 ;  /* 0x000006201d257836 */ /* 0x000fe20000000000 */
[----:B------:R-:W-:Y:S01]  /*31f0*/  PRMT R3, R3, 0x3340, R28 ;  /* 0x0000334003037816 */ /* 0x000fe2000000001c */
[C---:B------:R-:W-:Y:S02]  /*3200*/  VIADD R0, R29.reuse, 0x930 ;  /* 0x000009301d007836 */ /* 0x040fe40000000000 */
[----:B-1----:R-:W-:Y:S01]  /*3210*/  IMAD.WIDE R24, R29, 0x4, R34 ;  /* 0x000000041d187825 */ /* 0x002fe200078e0222 */
[----:B------:R-:W-:-:S03]  /*3220*/  SEL R19, R19, 0x8, P5 ;  /* 0x0000000813137807 */ /* 0x000fc60002800000 */
[----:B------:R-:W-:Y:S01]  /*3230*/  IMAD.WIDE R28, R31, 0x4, R34 ;  /* 0x000000041f1c7825 */ /* 0x000fe200078e0222 */
[----:B------:R-:W-:-:S03]  /*3240*/  SEL R2, R2, 0x8, P4 ;  /* 0x0000000802027807 */ /* 0x000fc60002000000 */
[--C-:B------:R-:W-:Y:S01]  /*3250*/  IMAD.WIDE R30, R37, 0x4, R34.reuse ;  /* 0x00000004251e7825 */ /* 0x100fe200078e0222 */
[----:B------:R-:W-:Y:S01]  /*3260*/  IADD3 R32, P4, R33, UR4, RZ ;  /* 0x0000000421207c10 */ /* 0x000fe2000ff9e0ff */
[----:B--2---:R1:W-:Y:S02]  /*3270*/  @P6 STG.E.128 desc[UR6][R24.64], R4 ;  /* 0x0000000418006986 */ /* 0x0043e4000c101d06 */
[----:B------:R-:W-:Y:S01]  /*3280*/  IMAD.WIDE R34, R0, 0x4, R34 ;  /* 0x0000000400227825 */ /* 0x000fe200078e0222 */
[----:B------:R-:W-:Y:S01]  /*3290*/  PRMT R2, R19, 0x3340, R2 ;  /* 0x0000334013027816 */ /* 0x000fe20000000002 */
[----:B---3--:R1:W-:Y:S01]  /*32a0*/  @P2 STG.E.128 desc[UR6][R28.64], R8 ;  /* 0x000000081c002986 */ /* 0x0083e2000c101d06 */
[----:B------:R-:W-:-:S03]  /*32b0*/  LEA.HI.X.SX32 R33, R33, UR5, 0x1, P4 ;  /* 0x0000000521217c11 */ /* 0x000fc6000a0f0eff */
[----:B----4-:R1:W-:Y:S01]  /*32c0*/  @P3 STG.E.128 desc[UR6][R30.64], R12 ;  /* 0x0000000c1e003986 */ /* 0x0103e2000c101d06 */
[----:B------:R-:W-:-:S03]  /*32d0*/  PRMT R18, R26, 0x5410, R27 ;  /* 0x000054101a127816 */ /* 0x000fc6000000001b */
[----:B-----5:R1:W-:Y:S01]  /*32e0*/  @P1 STG.E.128 desc[UR6][R34.64], R20 ;  /* 0x0000001422001986 */ /* 0x0203e2000c101d06 */
[----:B------:R-:W-:Y:S01]  /*32f0*/  PRMT R19, R3, 0x5410, R2 ;  /* 0x0000541003137816 */ /* 0x000fe20000000002 */
[----:B------:R-:W-:Y:S06]  /*3300*/  @!P0 EXIT ;  /* 0x000000000000894d */ /* 0x000fec0003800000 */
[----:B------:R-:W-:Y:S01]  /*3310*/  STG.E.128 desc[UR6][R32.64], R16 ;  /* 0x0000001020007986 */ /* 0x000fe2000c101d06 */
[----:B------:R-:W-:Y:S05]  /*3320*/  EXIT ;  /* 0x000000000000794d */ /* 0x000fea0003800000 */
.L_x_0:
[----:B------:R-:W-:-:S00]  /*3330*/  BRA `(.L_x_0) ;  /* 0xfffffffc00fc7947 */ /* 0x000fc0000383ffff */
[----:B------:R-:W-:-:S00]  /*3340*/  NOP ;  /* 0x0000000000007918 */ /* 0x000fc00000000000 */
        /* <DEDUP_REMOVED lines=11> */
.L_x_1:


//--------------------- .nv.shared.triton_poi_fused_max_pool2d_with_indices_42 --------------------------
	.section	.nv.shared.triton_poi_fused_max_pool2d_with_indices_42,"aw",@nobits
	.sectionflags	@""
	.align	16
	.zero		1024


//--------------------- .nv.constant0.triton_poi_fused_max_pool2d_with_indices_42 --------------------------
	.section	.nv.constant0.triton_poi_fused_max_pool2d_with_indices_42,"a",@progbits
	.sectionflags	@""
	.align	4
.nv.constant0.triton_poi_fused_max_pool2d_with_indices_42:
	.zero		560
